def attn_fwd(
    Q,
    K,
    V,
    Out,
    Lse,
    sm_scale,
    stride_qz,
    stride_qh,
    stride_qm,
    stride_qk,
    stride_kz,
    stride_kh,
    stride_kn,
    stride_kk,
    stride_vz,
    stride_vh,
    stride_vn,
    stride_vk,
    stride_oz,
    stride_oh,
    stride_om,
    stride_ok,
    seqlen_q,
    seqlen_k,
    BLOCK_M: tl.constexpr,
    BLOCK_N: tl.constexpr,
    HEAD_DIM: tl.constexpr,
    CAUSAL: tl.constexpr,
):
    start_m = tl.program_id(0)
    off_hz = tl.program_id(1)
    q_off = off_hz * stride_qh
    k_off = off_hz * stride_kh
    v_off = off_hz * stride_vh
    offs_m = start_m * BLOCK_M + tl.arange(0, BLOCK_M)
    offs_d = tl.arange(0, HEAD_DIM)
    offs_n = tl.arange(0, BLOCK_N)
    q_ptrs = Q + q_off + offs_m[:, None] * stride_qm + offs_d[None, :] * stride_qk
    k_ptrs = K + k_off + offs_d[:, None] * stride_kk + offs_n[None, :] * stride_kn
    v_ptrs = V + v_off + offs_n[:, None] * stride_vn + offs_d[None, :] * stride_vk
    m_i = tl.full([BLOCK_M], float("-inf"), dtype=tl.float32)
    l_i = tl.zeros([BLOCK_M], dtype=tl.float32) + 1.0
    acc = tl.zeros([BLOCK_M, HEAD_DIM], dtype=tl.float32)
    q = tl.load(q_ptrs)
    acc, l_i, m_i = _attn_fwd_inner(
        acc,
        l_i,
        m_i,
        q,
        k_ptrs,
        v_ptrs,
        sm_scale,
        stride_kn,
        stride_vn,
        start_m,
        seqlen_k,
        BLOCK_M,
        BLOCK_N,
        HEAD_DIM,
        CAUSAL,
    )
    acc = acc / l_i[:, None]
    lse = m_i + tl.math.log2(l_i) / 1.4426950408889634
    o_ptrs = (
        Out
        + off_hz * stride_oh
        + offs_m[:, None] * stride_om
        + offs_d[None, :] * stride_ok
    )
    tl.store(o_ptrs, acc.to(Out.dtype.element_ty))
    tl.store(Lse + off_hz * seqlen_q + offs_m, lse)

# config = {"BLOCK_M": 32, "BLOCK_N": 16, "HEAD_DIM": 128, "arch": "sm_90", "causal": false, "dtype": "fp16", "num_stages": 2, "num_warps": 8}
# arch = sm_90


// ===== COMPILED SASS (sm_90a) =====

	.target	sm_90a

	.elftype	@"ET_EXEC"


//--------------------- .note.nv.tkinfo           --------------------------
	.section	.note.nv.tkinfo,"",@"SHT_NOTE"
	.sectionflags	@"SHF_NOTE_NV_TKINFO"
	.tkinfo
        /*0018*/ 	.word	0x00000002
        /*0030*/ 	.string	""
        /*0030*/ 	.string	"ptxas"
        /*0030*/ 	.string	"Cuda compilation tools, release 13.0, V13.0.88"
        /*0030*/ 	.string	"Build cuda_13.0.r13.0/compiler.36424714_0"
        /*0030*/ 	.string	"-v  -suppress-debug-info  -lineinfo  -arch sm_90a "



//--------------------- .note.nv.cuinfo           --------------------------
	.section	.note.nv.cuinfo,"",@"SHT_NOTE"
	.sectionflags	@"SHF_NOTE_NV_CUINFO"
        /*0018*/ 	.short	0x0002
        /*001a*/ 	.short	0x005a
        /*001c*/ 	.short	0x0082
	.zero		2


//--------------------- .nv.info                  --------------------------
	.section	.nv.info,"",@"SHT_CUDA_INFO"
	.align	4


	//----- nvinfo : EIATTR_REGCOUNT
	.align		4
        /*0000*/ 	.byte	0x04, 0x2f
        /*0002*/ 	.short	(.L_2 - .L_1)
	.align		4
.L_1:
        /*0004*/ 	.word	index@(attn_fwd)
        /*0008*/ 	.word	0x0000007b


	//----- nvinfo : EIATTR_FRAME_SIZE
	.align		4
.L_2:
        /*000c*/ 	.byte	0x04, 0x11
        /*000e*/ 	.short	(.L_4 - .L_3)
	.align		4
.L_3:
        /*0010*/ 	.word	index@(attn_fwd)
        /*0014*/ 	.word	0x00000000


	//----- nvinfo : EIATTR_MIN_STACK_SIZE
	.align		4
.L_4:
        /*0018*/ 	.byte	0x04, 0x12
        /*001a*/ 	.short	(.L_6 - .L_5)
	.align		4
.L_5:
        /*001c*/ 	.word	index@(attn_fwd)
        /*0020*/ 	.word	0x00000000
.L_6:


//--------------------- .nv.compat                --------------------------
	.section	.nv.compat,"",@"SHT_CUDA_COMPAT_INFO"
	.align	4
        /*0000*/ 	.byte	0x02, 0x09, 0x01, 0x00, 0x02, 0x02, 0x01, 0x00, 0x02, 0x05, 0x05, 0x00, 0x03, 0x07, 0x01, 0x01
        /*0010*/ 	.byte	0x02, 0x03, 0x00, 0x00, 0x02, 0x06, 0x01, 0x00, 0x04, 0x0b, 0x08, 0x00, 0x00, 0x00, 0x00, 0x00
        /*0020*/ 	.byte	0x00, 0x00, 0x00, 0x00


//--------------------- .nv.info.attn_fwd         --------------------------
	.section	.nv.info.attn_fwd,"",@"SHT_CUDA_INFO"
	.sectionflags	@""
	.align	4


	//----- nvinfo : EIATTR_CUDA_API_VERSION
	.align		4
        /*0000*/ 	.byte	0x04, 0x37
        /*0002*/ 	.short	(.L_8 - .L_7)
.L_7:
        /*0004*/ 	.word	0x00000082


	//----- nvinfo : EIATTR_KPARAM_INFO
	.align		4
.L_8:
        /*0008*/ 	.byte	0x04, 0x17
        /*000a*/ 	.short	(.L_10 - .L_9)
.L_9:
        /*000c*/ 	.word	0x00000000
        /*0010*/ 	.short	0x0019
        /*0012*/ 	.short	0x0080
        /*0014*/ 	.byte	0x00, 0xf4, 0x21, 0x00


	//----- nvinfo : EIATTR_KPARAM_INFO
	.align		4
.L_10:
        /*0018*/ 	.byte	0x04, 0x17
        /*001a*/ 	.short	(.L_12 - .L_11)
.L_11:
        /*001c*/ 	.word	0x00000000
        /*0020*/ 	.short	0x0018
        /*0022*/ 	.short	0x0078
        /*0024*/ 	.byte	0x00, 0xf4, 0x21, 0x00


	//----- nvinfo : EIATTR_KPARAM_INFO
	.align		4
.L_12:
        /*0028*/ 	.byte	0x04, 0x17
        /*002a*/ 	.short	(.L_14 - .L_13)
.L_13:
        /*002c*/ 	.word	0x00000000
        /*0030*/ 	.short	0x0017
        /*0032*/ 	.short	0x0070
        /*0034*/ 	.byte	0x00, 0xf0, 0x11, 0x00


	//----- nvinfo : EIATTR_KPARAM_INFO
	.align		4
.L_14:
        /*0038*/ 	.byte	0x04, 0x17
        /*003a*/ 	.short	(.L_16 - .L_15)
.L_15:
        /*003c*/ 	.word	0x00000000
        /*0040*/ 	.short	0x0016
        /*0042*/ 	.short	0x006c
        /*0044*/ 	.byte	0x00, 0xf0, 0x11, 0x00


	//----- nvinfo : EIATTR_KPARAM_INFO
	.align		4
.L_16:
        /*0048*/ 	.byte	0x04, 0x17
        /*004a*/ 	.short	(.L_18 - .L_17)
.L_17:
        /*004c*/ 	.word	0x00000000
        /*0050*/ 	.short	0x0015
        /*0052*/ 	.short	0x0068
        /*0054*/ 	.byte	0x00, 0xf0, 0x11, 0x00


	//----- nvinfo : EIATTR_KPARAM_INFO
	.align		4
.L_18:
        /*0058*/ 	.byte	0x04, 0x17
        /*005a*/ 	.short	(.L_20 - .L_19)
.L_19:
        /*005c*/ 	.word	0x00000000
        /*0060*/ 	.short	0x0014
        /*0062*/ 	.short	0x0064
        /*0064*/ 	.byte	0x00, 0xf0, 0x11, 0x00


	//----- nvinfo : EIATTR_KPARAM_INFO
	.align		4
.L_20:
        /*0068*/ 	.byte	0x04, 0x17
        /*006a*/ 	.short	(.L_22 - .L_21)
.L_21:
        /*006c*/ 	.word	0x00000000
        /*0070*/ 	.short	0x0013
        /*0072*/ 	.short	0x0060
        /*0074*/ 	.byte	0x00, 0xf0, 0x11, 0x00


	//----- nvinfo : EIATTR_KPARAM_INFO
	.align		4
.L_22:
        /*0078*/ 	.byte	0x04, 0x17
        /*007a*/ 	.short	(.L_24 - .L_23)
.L_23:
        /*007c*/ 	.word	0x00000000
        /*0080*/ 	.short	0x0012
        /*0082*/ 	.short	0x005c
        /*0084*/ 	.byte	0x00, 0xf0, 0x11, 0x00


	//----- nvinfo : EIATTR_KPARAM_INFO
	.align		4
.L_24:
        /*0088*/ 	.byte	0x04, 0x17
        /*008a*/ 	.short	(.L_26 - .L_25)
.L_25:
        /*008c*/ 	.word	0x00000000
        /*0090*/ 	.short	0x0011
        /*0092*/ 	.short	0x0058
        /*0094*/ 	.byte	0x00, 0xf0, 0x11, 0x00


	//----- nvinfo : EIATTR_KPARAM_INFO
	.align		4
.L_26:
        /*0098*/ 	.byte	0x04, 0x17
        /*009a*/ 	.short	(.L_28 - .L_27)
.L_27:
        /*009c*/ 	.word	0x00000000
        /*00a0*/ 	.short	0x0010
        /*00a2*/ 	.short	0x0054
        /*00a4*/ 	.byte	0x00, 0xf0, 0x11, 0x00


	//----- nvinfo : EIATTR_KPARAM_INFO
	.align		4
.L_28:
        /*00a8*/ 	.byte	0x04, 0x17
        /*00aa*/ 	.short	(.L_30 - .L_29)
.L_29:
        /*00ac*/ 	.word	0x00000000
        /*00b0*/ 	.short	0x000f
        /*00b2*/ 	.short	0x0050
        /*00b4*/ 	.byte	0x00, 0xf0, 0x11, 0x00


	//----- nvinfo : EIATTR_KPARAM_INFO
	.align		4
.L_30:
        /*00b8*/ 	.byte	0x04, 0x17
        /*00ba*/ 	.short	(.L_32 - .L_31)
.L_31:
        /*00bc*/ 	.word	0x00000000
        /*00c0*/ 	.short	0x000e
        /*00c2*/ 	.short	0x004c
        /*00c4*/ 	.byte	0x00, 0xf0, 0x11, 0x00


	//----- nvinfo : EIATTR_KPARAM_INFO
	.align		4
.L_32:
        /*00c8*/ 	.byte	0x04, 0x17
        /*00ca*/ 	.short	(.L_34 - .L_33)
.L_33:
        /*00cc*/ 	.word	0x00000000
        /*00d0*/ 	.short	0x000d
        /*00d2*/ 	.short	0x0048
        /*00d4*/ 	.byte	0x00, 0xf0, 0x11, 0x00


	//----- nvinfo : EIATTR_KPARAM_INFO
	.align		4
.L_34:
        /*00d8*/ 	.byte	0x04, 0x17
        /*00da*/ 	.short	(.L_36 - .L_35)
.L_35:
        /*00dc*/ 	.word	0x00000000
        /*00e0*/ 	.short	0x000c
        /*00e2*/ 	.short	0x0044
        /*00e4*/ 	.byte	0x00, 0xf0, 0x11, 0x00


	//----- nvinfo : EIATTR_KPARAM_INFO
	.align		4
.L_36:
        /*00e8*/ 	.byte	0x04, 0x17
        /*00ea*/ 	.short	(.L_38 - .L_37)
.L_37:
        /*00ec*/ 	.word	0x00000000
        /*00f0*/ 	.short	0x000b
        /*00f2*/ 	.short	0x0040
        /*00f4*/ 	.byte	0x00, 0xf0, 0x11, 0x00


	//----- nvinfo : EIATTR_KPARAM_INFO
	.align		4
.L_38:
        /*00f8*/ 	.byte	0x04, 0x17
        /*00fa*/ 	.short	(.L_40 - .L_39)
.L_39:
        /*00fc*/ 	.word	0x00000000
        /*0100*/ 	.short	0x000a
        /*0102*/ 	.short	0x003c
        /*0104*/ 	.byte	0x00, 0xf0, 0x11, 0x00


	//----- nvinfo : EIATTR_KPARAM_INFO
	.align		4
.L_40:
        /*0108*/ 	.byte	0x04, 0x17
        /*010a*/ 	.short	(.L_42 - .L_41)
.L_41:
        /*010c*/ 	.word	0x00000000
        /*0110*/ 	.short	0x0009
        /*0112*/ 	.short	0x0038
        /*0114*/ 	.byte	0x00, 0xf0, 0x11, 0x00


	//----- nvinfo : EIATTR_KPARAM_INFO
	.align		4
.L_42:
        /*0118*/ 	.byte	0x04, 0x17
        /*011a*/ 	.short	(.L_44 - .L_43)
.L_43:
        /*011c*/ 	.word	0x00000000
        /*0120*/ 	.short	0x0008
        /*0122*/ 	.short	0x0034
        /*0124*/ 	.byte	0x00, 0xf0, 0x11, 0x00


	//----- nvinfo : EIATTR_KPARAM_INFO
	.align		4
.L_44:
        /*0128*/ 	.byte	0x04, 0x17
        /*012a*/ 	.short	(.L_46 - .L_45)
.L_45:
        /*012c*/ 	.word	0x00000000
        /*0130*/ 	.short	0x0007
        /*0132*/ 	.short	0x0030
        /*0134*/ 	.byte	0x00, 0xf0, 0x11, 0x00


	//----- nvinfo : EIATTR_KPARAM_INFO
	.align		4
.L_46:
        /*0138*/ 	.byte	0x04, 0x17
        /*013a*/ 	.short	(.L_48 - .L_47)
.L_47:
        /*013c*/ 	.word	0x00000000
        /*0140*/ 	.short	0x0006
        /*0142*/ 	.short	0x002c
        /*0144*/ 	.byte	0x00, 0xf0, 0x11, 0x00


	//----- nvinfo : EIATTR_KPARAM_INFO
	.align		4
.L_48:
        /*0148*/ 	.byte	0x04, 0x17
        /*014a*/ 	.short	(.L_50 - .L_49)
.L_49:
        /*014c*/ 	.word	0x00000000
        /*0150*/ 	.short	0x0005
        /*0152*/ 	.short	0x0028
        /*0154*/ 	.byte	0x00, 0xf0, 0x11, 0x00


	//----- nvinfo : EIATTR_KPARAM_INFO
	.align		4
.L_50:
        /*0158*/ 	.byte	0x04, 0x17
        /*015a*/ 	.short	(.L_52 - .L_51)
.L_51:
        /*015c*/ 	.word	0x00000000
        /*0160*/ 	.short	0x0004
        /*0162*/ 	.short	0x0020
        /*0164*/ 	.byte	0x00, 0xf4, 0x21, 0x00


	//----- nvinfo : EIATTR_KPARAM_INFO
	.align		4
.L_52:
        /*0168*/ 	.byte	0x04, 0x17
        /*016a*/ 	.short	(.L_54 - .L_53)
.L_53:
        /*016c*/ 	.word	0x00000000
        /*0170*/ 	.short	0x0003
        /*0172*/ 	.short	0x0018
        /*0174*/ 	.byte	0x00, 0xf4, 0x21, 0x00


	//----- nvinfo : EIATTR_KPARAM_INFO
	.align		4
.L_54:
        /*0178*/ 	.byte	0x04, 0x17
        /*017a*/ 	.short	(.L_56 - .L_55)
.L_55:
        /*017c*/ 	.word	0x00000000
        /*0180*/ 	.short	0x0002
        /*0182*/ 	.short	0x0010
        /*0184*/ 	.byte	0x00, 0xf4, 0x21, 0x00


	//----- nvinfo : EIATTR_KPARAM_INFO
	.align		4
.L_56:
        /*0188*/ 	.byte	0x04, 0x17
        /*018a*/ 	.short	(.L_58 - .L_57)
.L_57:
        /*018c*/ 	.word	0x00000000
        /*0190*/ 	.short	0x0001
        /*0192*/ 	.short	0x0008
        /*0194*/ 	.byte	0x00, 0xf4, 0x21, 0x00


	//----- nvinfo : EIATTR_KPARAM_INFO
	.align		4
.L_58:
        /*0198*/ 	.byte	0x04, 0x17
        /*019a*/ 	.short	(.L_60 - .L_59)
.L_59:
        /*019c*/ 	.word	0x00000000
        /*01a0*/ 	.short	0x0000
        /*01a2*/ 	.short	0x0000
        /*01a4*/ 	.byte	0x00, 0xf4, 0x21, 0x00


	//----- nvinfo : EIATTR_SPARSE_MMA_MASK
	.align		4
.L_60:
        /*01a8*/ 	.byte	0x03, 0x50
        /*01aa*/ 	.short	0x0000


	//----- nvinfo : EIATTR_MAXREG_COUNT
	.align		4
        /*01ac*/ 	.byte	0x03, 0x1b
        /*01ae*/ 	.short	0x00ff


	//----- nvinfo : EIATTR_NUM_BARRIERS
	.align		4
        /*01b0*/ 	.byte	0x02, 0x4c
        /*01b2*/ 	.byte	0x01
	.zero		1


	//----- nvinfo : EIATTR_MERCURY_ISA_VERSION
	.align		4
        /*01b4*/ 	.byte	0x03, 0x5f
        /*01b6*/ 	.short	0x0101


	//----- nvinfo : EIATTR_COOP_GROUP_MASK_REGIDS
	.align		4
        /*01b8*/ 	.byte	0x04, 0x29
        /*01ba*/ 	.short	(.L_62 - .L_61)


	//   ....[0]....
.L_61:
        /*01bc*/ 	.word	0xffffffff


	//   ....[1]....
        /*01c0*/ 	.word	0xffffffff


	//   ....[2]....
        /*01c4*/ 	.word	0xffffffff


	//   ....[3]....
        /*01c8*/ 	.word	0xffffffff


	//   ....[4]....
        /*01cc*/ 	.word	0xffffffff


	//   ....[5]....
        /*01d0*/ 	.word	0xffffffff


	//   ....[6]....
        /*01d4*/ 	.word	0xffffffff


	//   ....[7]....
        /*01d8*/ 	.word	0xffffffff


	//   ....[8]....
        /*01dc*/ 	.word	0xffffffff


	//   ....[9]....
        /*01e0*/ 	.word	0xffffffff


	//   ....[10]....
        /*01e4*/ 	.word	0xffffffff


	//   ....[11]....
        /*01e8*/ 	.word	0xffffffff


	//   ....[12]....
        /*01ec*/ 	.word	0xffffffff


	//   ....[13]....
        /*01f0*/ 	.word	0xffffffff


	//   ....[14]....
        /*01f4*/ 	.word	0xffffffff


	//   ....[15]....
        /*01f8*/ 	.word	0xffffffff


	//   ....[16]....
        /*01fc*/ 	.word	0xffffffff


	//   ....[17]....
        /*0200*/ 	.word	0xffffffff


	//----- nvinfo : EIATTR_COOP_GROUP_INSTR_OFFSETS
	.align		4
.L_62:
        /*0204*/ 	.byte	0x04, 0x28
        /*0206*/ 	.short	(.L_64 - .L_63)


	//   ....[0]....
.L_63:
        /*0208*/ 	.word	0x00001760


	//   ....[1]....
        /*020c*/ 	.word	0x00001770


	//   ....[2]....
        /*0210*/ 	.word	0x00001780


	//   ....[3]....
        /*0214*/ 	.word	0x00001790


	//   ....[4]....
        /*0218*/ 	.word	0x000017e0


	//   ....[5]....
        /*021c*/ 	.word	0x000017f0


	//   ....[6]....
        /*0220*/ 	.word	0x00001800


	//   ....[7]....
        /*0224*/ 	.word	0x00001810


	//   ....[8]....
        /*0228*/ 	.word	0x000018c0


	//   ....[9]....
        /*022c*/ 	.word	0x00001b30


	//   ....[10]....
        /*0230*/ 	.word	0x00001b40


	//   ....[11]....
        /*0234*/ 	.word	0x00001b60


	//   ....[12]....
        /*0238*/ 	.word	0x00001b70


	//   ....[13]....
        /*023c*/ 	.word	0x00001ba0


	//   ....[14]....
        /*0240*/ 	.word	0x00001bd0


	//   ....[15]....
        /*0244*/ 	.word	0x00001be0


	//   ....[16]....
        /*0248*/ 	.word	0x00001bf0


	//   ....[17]....
        /*024c*/ 	.word	0x00001cb0


	//----- nvinfo : EIATTR_EXIT_INSTR_OFFSETS
	.align		4
.L_64:
        /*0250*/ 	.byte	0x04, 0x1c
        /*0252*/ 	.short	(.L_66 - .L_65)


	//   ....[0]....
.L_65:
        /*0254*/ 	.word	0x00003710


	//   ....[1]....
        /*0258*/ 	.word	0x00003740


	//----- nvinfo : EIATTR_REQNTID
	.align		4
.L_66:
        /*025c*/ 	.byte	0x04, 0x10
        /*025e*/ 	.short	(.L_68 - .L_67)
.L_67:
        /*0260*/ 	.word	0x00000100
        /*0264*/ 	.word	0x00000001
        /*0268*/ 	.word	0x00000001


	//----- nvinfo : EIATTR_CBANK_PARAM_SIZE
	.align		4
.L_68:
        /*026c*/ 	.byte	0x03, 0x19
        /*026e*/ 	.short	0x0088


	//----- nvinfo : EIATTR_PARAM_CBANK
	.align		4
        /*0270*/ 	.byte	0x04, 0x0a
        /*0272*/ 	.short	(.L_70 - .L_69)
	.align		4
.L_69:
        /*0274*/ 	.word	index@(.nv.constant0.attn_fwd)
        /*0278*/ 	.short	0x0210
        /*027a*/ 	.short	0x0088


	//----- nvinfo : EIATTR_SW_WAR
	.align		4
.L_70:
        /*027c*/ 	.byte	0x04, 0x36
        /*027e*/ 	.short	(.L_72 - .L_71)
.L_71:
        /*0280*/ 	.word	0x00000008
.L_72:


//--------------------- .nv.callgraph             --------------------------
	.section	.nv.callgraph,"",@"SHT_CUDA_CALLGRAPH"
	.align	4
	.sectionentsize	8
	.align		4
        /*0000*/ 	.word	0x00000000
	.align		4
        /*0004*/ 	.word	0xffffffff
	.align		4
        /*0008*/ 	.word	0x00000000
	.align		4
        /*000c*/ 	.word	0xfffffffe
	.align		4
        /*0010*/ 	.word	0x00000000
	.align		4
        /*0014*/ 	.word	0xfffffffd
	.align		4
        /*0018*/ 	.word	0x00000000
	.align		4
        /*001c*/ 	.word	0xfffffffc


//--------------------- .nv.constant4             --------------------------
	.section	.nv.constant4,"a",@progbits
	.align	8
	.align		8
.nv.constant4:
        /*0000*/ 	.dword	_$_str


//--------------------- .text.attn_fwd            --------------------------
	.section	.text.attn_fwd,"ax",@progbits
	.align	128
        .global         attn_fwd
        .type           attn_fwd,@function
        .size           attn_fwd,(.L_x_3 - attn_fwd)
        .other          attn_fwd,@"STO_CUDA_ENTRY STV_DEFAULT"
attn_fwd:
.text.attn_fwd:
[----:B------:R-:W-:Y:S01]  /*0000*/  LDC R1, c[0x0][0x28] ;  /* 0x00000a00ff017b82 */ /* 0x000fe20000000800 */
[----:B------:R-:W0:Y:S07]  /*0010*/  S2R R12, SR_TID.X ;  /* 0x00000000000c7919 */ /* 0x000e2e0000002100 */
[----:B------:R-:W1:Y:S01]  /*0020*/  S2UR UR7, SR_CTAID.Y ;  /* 0x00000000000779c3 */ /* 0x000e620000002600 */
[----:B------:R-:W-:Y:S01]  /*0030*/  ULDC.64 UR4, c[0x0][0x240] ;  /* 0x0000900000047ab9 */ /* 0x000fe20000000a00 */
[----:B------:R-:W-:Y:S01]  /*0040*/  ULDC.64 UR10, c[0x0][0x208] ;  /* 0x00008200000a7ab9 */ /* 0x000fe20000000a00 */
[----:B------:R-:W2:Y:S05]  /*0050*/  S2R R3, SR_CTAID.X ;  /* 0x0000000000037919 */ /* 0x000eaa0000002500 */
[----:B------:R-:W3:Y:S08]  /*0060*/  LDC R26, c[0x0][0x248] ;  /* 0x00009200ff1a7b82 */ /* 0x000ef00000000800 */
[----:B------:R-:W4:Y:S01]  /*0070*/  LDC.64 R8, c[0x0][0x210] ;  /* 0x00008400ff087b82 */ /* 0x000f220000000a00 */
[----:B-1----:R-:W-:-:S04]  /*0080*/  UIMAD UR4, UR7, UR4, URZ ;  /* 0x00000004070472a4 */ /* 0x002fc8000f8e023f */
[----:B------:R-:W-:Y:S01]  /*0090*/  USHF.L.U32 UR6, UR4, 0x1, URZ ;  /* 0x0000000104067899 */ /* 0x000fe2000800063f */
[----:B0-----:R-:W-:Y:S02]  /*00a0*/  LOP3.LUT R76, R12, 0x1f, RZ, 0xc0, !PT ;  /* 0x0000001f0c4c7812 */ /* 0x001fe400078ec0ff */
[----:B------:R-:W-:-:S03]  /*00b0*/  SHF.R.U32.HI R2, RZ, 0x5, R12 ;  /* 0x00000005ff027819 */ /* 0x000fc6000001160c */
[----:B--2---:R-:W-:Y:S01]  /*00c0*/  IMAD R76, R3, 0x20, R76 ;  /* 0x00000020034c7824 */ /* 0x004fe200078e024c */
[----:B------:R-:W-:-:S03]  /*00d0*/  SGXT.U32 R2, R2, 0x3 ;  /* 0x000000030202781a */ /* 0x000fc60000000000 */
[----:B------:R-:W-:Y:S01]  /*00e0*/  IMAD R0, R76, UR5, RZ ;  /* 0x000000054c007c24 */ /* 0x000fe2000f8e02ff */
[----:B------:R-:W-:Y:S01]  /*00f0*/  UIMAD.WIDE UR4, UR4, 0x2, URZ ;  /* 0x00000002040478a5 */ /* 0x000fe2000f8e023f */
[----:B---3--:R-:W-:Y:S02]  /*0100*/  IMAD R5, R2, R26, RZ ;  /* 0x0000001a02057224 */ /* 0x008fe400078e02ff */
[C---:B------:R-:W-:Y:S02]  /*0110*/  IMAD.SHL.U32 R3, R0.reuse, 0x2, RZ ;  /* 0x0000000200037824 */ /* 0x040fe400078e00ff */
[----:B------:R-:W-:-:S03]  /*0120*/  IMAD.HI R0, R0, 0x2, RZ ;  /* 0x0000000200007827 */ /* 0x000fc600078e02ff */
[----:B----4-:R-:W-:Y:S01]  /*0130*/  IADD3 R27, P0, P1, R3, UR6, R8 ;  /* 0x00000006031b7c10 */ /* 0x010fe2000f91e008 */
[----:B------:R-:W-:-:S03]  /*0140*/  IMAD R7, R26, 0x8, R5 ;  /* 0x000000081a077824 */ /* 0x000fc600078e0205 */
[----:B------:R-:W-:Y:S02]  /*0150*/  IADD3.X R28, R0, UR5, R9, P0, P1 ;  /* 0x00000005001c7c10 */ /* 0x000fe400087e2409 */
[----:B------:R-:W-:Y:S02]  /*0160*/  LEA R2, P0, R5, R27, 0x1 ;  /* 0x0000001b05027211 */ /* 0x000fe400078008ff */
[C---:B------:R-:W-:Y:S02]  /*0170*/  LEA R0, R26.reuse, R7, 0x3 ;  /* 0x000000071a007211 */ /* 0x040fe400078e18ff */
[-C--:B------:R-:W-:Y:S02]  /*0180*/  LEA R4, P1, R7, R27.reuse, 0x1 ;  /* 0x0000001b07047211 */ /* 0x080fe400078208ff */
[----:B------:R-:W-:Y:S01]  /*0190*/  LEA.HI.X.SX32 R3, R5, R28, 0x1, P0 ;  /* 0x0000001c05037211 */ /* 0x000fe200000f0eff */
[----:B------:R-:W-:Y:S01]  /*01a0*/  IMAD R9, R26, 0x8, R0 ;  /* 0x000000081a097824 */ /* 0x000fe200078e0200 */
[----:B------:R-:W-:-:S02]  /*01b0*/  LEA R6, P0, R0, R27, 0x1 ;  /* 0x0000001b00067211 */ /* 0x000fc400078008ff */
[-C--:B------:R-:W-:Y:S01]  /*01c0*/  LEA.HI.X.SX32 R5, R7, R28.reuse, 0x1, P1 ;  /* 0x0000001c07057211 */ /* 0x080fe200008f0eff */
[----:B------:R0:W2:Y:S01]  /*01d0*/  LDG.E.U16 R17, desc[UR10][R2.64] ;  /* 0x0000000a02117981 */ /* 0x0000a2000c1e1500 */
[-C--:B------:R-:W-:Y:S01]  /*01e0*/  LEA.HI.X.SX32 R7, R0, R28.reuse, 0x1, P0 ;  /* 0x0000001c00077211 */ /* 0x080fe200000f0eff */
[C---:B------:R-:W-:Y:S01]  /*01f0*/  IMAD R0, R26.reuse, 0x8, R9 ;  /* 0x000000081a007824 */ /* 0x040fe200078e0209 */
[CC--:B------:R-:W-:Y:S01]  /*0200*/  LEA R8, P0, R9.reuse, R27.reuse, 0x1 ;  /* 0x0000001b09087211 */ /* 0x0c0fe200078008ff */
[----:B------:R1:W3:Y:S02]  /*0210*/  LDG.E.U16 R18, desc[UR10][R4.64] ;  /* 0x0000000a04127981 */ /* 0x0002e4000c1e1500 */
[----:B------:R-:W-:Y:S01]  /*0220*/  IMAD R13, R26, 0x8, R0 ;  /* 0x000000081a0d7824 */ /* 0x000fe200078e0200 */
[----:B------:R-:W-:Y:S01]  /*0230*/  LEA.HI.X.SX32 R9, R9, R28, 0x1, P0 ;  /* 0x0000001c09097211 */ /* 0x000fe200000f0eff */
[----:B------:R-:W4:Y:S01]  /*0240*/  LDG.E.U16 R19, desc[UR10][R6.64] ;  /* 0x0000000a06137981 */ /* 0x000f22000c1e1500 */
[----:B------:R-:W-:-:S03]  /*0250*/  LEA R10, P0, R0, R27, 0x1 ;  /* 0x0000001b000a7211 */ /* 0x000fc600078008ff */
[----:B------:R5:W4:Y:S01]  /*0260*/  LDG.E.U16 R20, desc[UR10][R8.64] ;  /* 0x0000000a08147981 */ /* 0x000b22000c1e1500 */
[-C--:B------:R-:W-:Y:S02]  /*0270*/  LEA.HI.X.SX32 R11, R0, R28.reuse, 0x1, P0 ;  /* 0x0000001c000b7211 */ /* 0x080fe400000f0eff */
[----:B------:R-:W-:Y:S02]  /*0280*/  LEA R0, R26, R13, 0x3 ;  /* 0x0000000d1a007211 */ /* 0x000fe400078e18ff */
[CC--:B0-----:R-:W-:Y:S01]  /*0290*/  LEA R2, P0, R13.reuse, R27.reuse, 0x1 ;  /* 0x0000001b0d027211 */ /* 0x0c1fe200078008ff */
[----:B------:R0:W4:Y:S01]  /*02a0*/  LDG.E.U16 R21, desc[UR10][R10.64] ;  /* 0x0000000a0a157981 */ /* 0x000122000c1e1500 */
[-C--:B------:R-:W-:Y:S01]  /*02b0*/  LEA R14, P1, R0, R27.reuse, 0x1 ;  /* 0x0000001b000e7211 */ /* 0x080fe200078208ff */
[----:B------:R-:W-:Y:S01]  /*02c0*/  IMAD R16, R26, 0x8, R0 ;  /* 0x000000081a107824 */ /* 0x000fe200078e0200 */
[-C--:B------:R-:W-:Y:S02]  /*02d0*/  LEA.HI.X.SX32 R3, R13, R28.reuse, 0x1, P0 ;  /* 0x0000001c0d037211 */ /* 0x080fe400000f0eff */
[-C--:B------:R-:W-:Y:S01]  /*02e0*/  LEA.HI.X.SX32 R15, R0, R28.reuse, 0x1, P1 ;  /* 0x0000001c000f7211 */ /* 0x080fe200008f0eff */
[----:B------:R-:W-:Y:S01]  /*02f0*/  IMAD R0, R26, 0x8, R16 ;  /* 0x000000081a007824 */ /* 0x000fe200078e0210 */
[----:B-1----:R-:W-:Y:S01]  /*0300*/  LEA R4, P0, R16, R27, 0x1 ;  /* 0x0000001b10047211 */ /* 0x002fe200078008ff */
[----:B------:R1:W4:Y:S02]  /*0310*/  LDG.E.U16 R22, desc[UR10][R2.64] ;  /* 0x0000000a02167981 */ /* 0x000324000c1e1500 */
[----:B-----5:R-:W-:Y:S01]  /*0320*/  IMAD R9, R26, 0x8, R0 ;  /* 0x000000081a097824 */ /* 0x020fe200078e0200 */
[----:B------:R-:W-:-:S02]  /*0330*/  LEA.HI.X.SX32 R5, R16, R28, 0x1, P0 ;  /* 0x0000001c10057211 */ /* 0x000fc400000f0eff */
[C---:B------:R-:W-:Y:S01]  /*0340*/  LEA R6, P0, R0.reuse, R27, 0x1 ;  /* 0x0000001b00067211 */ /* 0x040fe200078008ff */
[----:B------:R-:W5:Y:S03]  /*0350*/  LDG.E.U16 R16, desc[UR10][R14.64] ;  /* 0x0000000a0e107981 */ /* 0x000f66000c1e1500 */
[-C--:B------:R-:W-:Y:S01]  /*0360*/  LEA.HI.X.SX32 R7, R0, R28.reuse, 0x1, P0 ;  /* 0x0000001c00077211 */ /* 0x080fe200000f0eff */
[----:B------:R1:W5:Y:S01]  /*0370*/  LDG.E.U16 R23, desc[UR10][R4.64] ;  /* 0x0000000a04177981 */ /* 0x000362000c1e1500 */
[----:B------:R-:W-:Y:S02]  /*0380*/  LEA R0, R26, R9, 0x3 ;  /* 0x000000091a007211 */ /* 0x000fe400078e18ff */
[CC--:B------:R-:W-:Y:S01]  /*0390*/  LEA R8, P0, R9.reuse, R27.reuse, 0x1 ;  /* 0x0000001b09087211 */ /* 0x0c0fe200078008ff */
[----:B------:R1:W5:Y:S01]  /*03a0*/  LDG.E.U16 R24, desc[UR10][R6.64] ;  /* 0x0000000a06187981 */ /* 0x000362000c1e1500 */
[----:B0-----:R-:W-:Y:S01]  /*03b0*/  LEA R10, P1, R0, R27, 0x1 ;  /* 0x0000001b000a7211 */ /* 0x001fe200078208ff */
[----:B------:R-:W-:Y:S01]  /*03c0*/  IMAD R13, R26, 0x8, R0 ;  /* 0x000000081a0d7824 */ /* 0x000fe200078e0200 */
[----:B------:R-:W-:-:S02]  /*03d0*/  LEA.HI.X.SX32 R9, R9, R28, 0x1, P0 ;  /* 0x0000001c09097211 */ /* 0x000fc400000f0eff */
[-C--:B------:R-:W-:Y:S01]  /*03e0*/  LEA.HI.X.SX32 R11, R0, R28.reuse, 0x1, P1 ;  /* 0x0000001c000b7211 */ /* 0x080fe200008f0eff */
[C---:B------:R-:W-:Y:S01]  /*03f0*/  IMAD R0, R26.reuse, 0x8, R13 ;  /* 0x000000081a007824 */ /* 0x040fe200078e020d */
[CC--:B-1----:R-:W-:Y:S01]  /*0400*/  LEA R2, P0, R13.reuse, R27.reuse, 0x1 ;  /* 0x0000001b0d027211 */ /* 0x0c2fe200078008ff */
[----:B------:R-:W5:Y:S03]  /*0410*/  LDG.E.U16 R25, desc[UR10][R8.64] ;  /* 0x0000000a08197981 */ /* 0x000f66000c1e1500 */
[----:B------:R-:W-:Y:S01]  /*0420*/  LEA.HI.X.SX32 R3, R13, R28, 0x1, P0 ;  /* 0x0000001c0d037211 */ /* 0x000fe200000f0eff */
[----:B------:R-:W-:Y:S01]  /*0430*/  IMAD R13, R26, 0x8, R0 ;  /* 0x000000081a0d7824 */ /* 0x000fe200078e0200 */
[----:B------:R-:W-:Y:S01]  /*0440*/  LEA R4, P0, R0, R27, 0x1 ;  /* 0x0000001b00047211 */ /* 0x000fe200078008ff */
[----:B------:R0:W5:Y:S03]  /*0450*/  LDG.E.U16 R10, desc[UR10][R10.64] ;  /* 0x0000000a0a0a7981 */ /* 0x000166000c1e1500 */
[----:B------:R-:W-:-:S02]  /*0460*/  LEA R15, R26, R13, 0x3 ;  /* 0x0000000d1a0f7211 */ /* 0x000fc400078e18ff */
[-C--:B------:R-:W-:Y:S02]  /*0470*/  LEA.HI.X.SX32 R5, R0, R28.reuse, 0x1, P0 ;  /* 0x0000001c00057211 */ /* 0x080fe400000f0eff */
[-C--:B------:R-:W-:Y:S01]  /*0480*/  LEA R6, P0, R13, R27.reuse, 0x1 ;  /* 0x0000001b0d067211 */ /* 0x080fe200078008ff */
[----:B------:R-:W-:Y:S01]  /*0490*/  IMAD R0, R26, 0x8, R15 ;  /* 0x000000081a007824 */ /* 0x000fe200078e020f */
[-C--:B------:R-:W-:Y:S01]  /*04a0*/  LEA R14, P1, R15, R27.reuse, 0x1 ;  /* 0x0000001b0f0e7211 */ /* 0x080fe200078208ff */
[----:B------:R1:W5:Y:S01]  /*04b0*/  LDG.E.U16 R26, desc[UR10][R2.64] ;  /* 0x0000000a021a7981 */ /* 0x000362000c1e1500 */
[-C--:B------:R-:W-:Y:S01]  /*04c0*/  LEA.HI.X.SX32 R7, R13, R28.reuse, 0x1, P0 ;  /* 0x0000001c0d077211 */ /* 0x080fe200000f0eff */
[----:B0-----:R-:W0:Y:S01]  /*04d0*/  LDC R11, c[0x0][0x280] ;  /* 0x0000a000ff0b7b82 */ /* 0x001e220000000800 */
[----:B------:R-:W-:Y:S01]  /*04e0*/  LEA R8, P0, R0, R27, 0x1 ;  /* 0x0000001b00087211 */ /* 0x000fe200078008ff */
[----:B------:R0:W5:Y:S01]  /*04f0*/  LDG.E.U16 R5, desc[UR10][R4.64] ;  /* 0x0000000a04057981 */ /* 0x000162000c1e1500 */
[----:B------:R-:W-:-:S02]  /*0500*/  LEA.HI.X.SX32 R15, R15, R28, 0x1, P1 ;  /* 0x0000001c0f0f7211 */ /* 0x000fc400008f0eff */
[----:B------:R-:W-:Y:S01]  /*0510*/  LEA.HI.X.SX32 R9, R0, R28, 0x1, P0 ;  /* 0x0000001c00097211 */ /* 0x000fe200000f0eff */
[----:B------:R0:W5:Y:S04]  /*0520*/  LDG.E.U16 R6, desc[UR10][R6.64] ;  /* 0x0000000a06067981 */ /* 0x000168000c1e1500 */
[----:B------:R-:W5:Y:S04]  /*0530*/  LDG.E.U16 R14, desc[UR10][R14.64] ;  /* 0x0000000a0e0e7981 */ /* 0x000f68000c1e1500 */
[----:B------:R0:W5:Y:S01]  /*0540*/  LDG.E.U16 R8, desc[UR10][R8.64] ;  /* 0x0000000a08087981 */ /* 0x000162000c1e1500 */
[----:B------:R-:W0:Y:S01]  /*0550*/  S2R R0, SR_TID.X ;  /* 0x0000000000007919 */ /* 0x000e220000002100 */
[----:B------:R-:W0:Y:S01]  /*0560*/  S2UR UR6, SR_CgaCtaId ;  /* 0x00000000000679c3 */ /* 0x000e220000008800 */
[C---:B-1----:R-:W-:Y:S01]  /*0570*/  LOP3.LUT R3, R12.reuse, 0xc0, RZ, 0xc0, !PT ;  /* 0x000000c00c037812 */ /* 0x042fe200078ec0ff */
[----:B------:R-:W-:Y:S01]  /*0580*/  UMOV UR4, 0x400 ;  /* 0x0000040000047882 */ /* 0x000fe20000000000 */
[----:B------:R-:W-:Y:S01]  /*0590*/  IMAD.SHL.U32 R36, R12, 0x2, RZ ;  /* 0x000000020c247824 */ /* 0x000fe200078e00ff */
[----:B0-----:R-:W-:-:S02]  /*05a0*/  ISETP.GE.AND P0, PT, R11, 0x1, PT ;  /* 0x000000010b00780c */ /* 0x001fc40003f06270 */
[----:B------:R-:W-:Y:S01]  /*05b0*/  SHF.R.U32.HI R3, RZ, 0x2, R3 ;  /* 0x00000002ff037819 */ /* 0x000fe20000011603 */
[----:B------:R-:W-:Y:S01]  /*05c0*/  IMAD.MOV.U32 R75, RZ, RZ, 0x3f800000 ;  /* 0x3f800000ff4b7424 */ /* 0x000fe200078e00ff */
[----:B------:R-:W-:Y:S01]  /*05d0*/  MOV R49, 0xff800000 ;  /* 0xff80000000317802 */ /* 0x000fe20000000f00 */
[----:B------:R-:W-:Y:S01]  /*05e0*/  IMAD.MOV.U32 R48, RZ, RZ, -0x800000 ;  /* 0xff800000ff307424 */ /* 0x000fe200078e00ff */
[----:B------:R-:W-:Y:S01]  /*05f0*/  ULEA UR6, UR6, UR4, 0x18 ;  /* 0x0000000406067291 */ /* 0x000fe2000f8ec03f */
[C---:B------:R-:W-:Y:S02]  /*0600*/  SHF.L.U32 R4, R0.reuse, 0x2, RZ ;  /* 0x0000000200047819 */ /* 0x040fe400000006ff */
[----:B------:R-:W-:Y:S02]  /*0610*/  LOP3.LUT R7, R0, 0xc0, RZ, 0xc0, !PT ;  /* 0x000000c000077812 */ /* 0x000fe400078ec0ff */
[----:B------:R-:W-:Y:S02]  /*0620*/  LOP3.LUT R9, R4, 0xfc, RZ, 0xc0, !PT ;  /* 0x000000fc04097812 */ /* 0x000fe400078ec0ff */
[----:B------:R-:W-:-:S02]  /*0630*/  LOP3.LUT R27, R0, 0xe0, RZ, 0xc0, !PT ;  /* 0x000000e0001b7812 */ /* 0x000fc400078ec0ff */
[----:B------:R-:W-:Y:S02]  /*0640*/  SHF.R.U32.HI R4, RZ, 0x1, R7 ;  /* 0x00000001ff047819 */ /* 0x000fe40000011607 */
[C---:B------:R-:W-:Y:S02]  /*0650*/  LOP3.LUT R2, R0.reuse, 0x18, RZ, 0xc0, !PT ;  /* 0x0000001800027812 */ /* 0x040fe400078ec0ff */
[----:B------:R-:W-:Y:S01]  /*0660*/  LOP3.LUT R7, R3, 0x1fe, R36, 0x78, !PT ;  /* 0x000001fe03077812 */ /* 0x000fe200078e7824 */
[C---:B------:R-:W-:Y:S02]  /*0670*/  IMAD.SHL.U32 R13, R0.reuse, 0x20, RZ ;  /* 0x00000020000d7824 */ /* 0x040fe400078e00ff */
[----:B------:R-:W-:Y:S01]  /*0680*/  IMAD.SHL.U32 R28, R27, 0x8, RZ ;  /* 0x000000081b1c7824 */ /* 0x000fe200078e00ff */
[----:B------:R-:W-:Y:S01]  /*0690*/  LOP3.LUT R15, R0, 0xff, RZ, 0xc0, !PT ;  /* 0x000000ff000f7812 */ /* 0x000fe200078ec0ff */
[----:B------:R-:W-:Y:S01]  /*06a0*/  IMAD R9, R2, 0x100, R9 ;  /* 0x0000010002097824 */ /* 0x000fe200078e0209 */
[----:B------:R-:W-:Y:S01]  /*06b0*/  MOV R74, 0x3f800000 ;  /* 0x3f800000004a7802 */ /* 0x000fe20000000f00 */
[----:B------:R-:W-:Y:S01]  /*06c0*/  IMAD.MOV.U32 R51, RZ, RZ, -0x800000 ;  /* 0xff800000ff337424 */ /* 0x000fe200078e00ff */
[----:B------:R-:W-:Y:S01]  /*06d0*/  LOP3.LUT R3, R28, 0x60, R13, 0xf8, !PT ;  /* 0x000000601c037812 */ /* 0x000fe200078ef80d */
[----:B------:R-:W-:Y:S01]  /*06e0*/  IMAD.MOV.U32 R50, RZ, RZ, -0x800000 ;  /* 0xff800000ff327424 */ /* 0x000fe200078e00ff */
[----:B------:R-:W-:Y:S01]  /*06f0*/  ISETP.GE.U32.AND P2, PT, R15, 0x20, PT ;  /* 0x000000200f00780c */ /* 0x000fe20003f46070 */
[----:B------:R-:W-:Y:S01]  /*0700*/  IMAD.MOV.U32 R73, RZ, RZ, 0x3f800000 ;  /* 0x3f800000ff497424 */ /* 0x000fe200078e00ff */
[----:B------:R-:W-:Y:S01]  /*0710*/  LOP3.LUT R4, R9, R4, RZ, 0x3c, !PT ;  /* 0x0000000409047212 */ /* 0x000fe200078e3cff */
[----:B------:R-:W-:Y:S01]  /*0720*/  IMAD.MOV.U32 R72, RZ, RZ, 0x3f800000 ;  /* 0x3f800000ff487424 */ /* 0x000fe200078e00ff */
[----:B------:R-:W-:-:S02]  /*0730*/  CS2R R32, SRZ ;  /* 0x0000000000207805 */ /* 0x000fc4000001ff00 */
[----:B------:R-:W-:Y:S02]  /*0740*/  CS2R R34, SRZ ;  /* 0x0000000000227805 */ /* 0x000fe4000001ff00 */
[----:B------:R-:W-:Y:S02]  /*0750*/  CS2R R28, SRZ ;  /* 0x00000000001c7805 */ /* 0x000fe4000001ff00 */
[----:B------:R-:W-:Y:S02]  /*0760*/  CS2R R30, SRZ ;  /* 0x00000000001e7805 */ /* 0x000fe4000001ff00 */
[----:B------:R-:W-:Y:S01]  /*0770*/  LOP3.LUT R13, R12, 0xff, RZ, 0xc0, !PT ;  /* 0x000000ff0c0d7812 */ /* 0x000fe200078ec0ff */
[----:B--2---:R-:W-:Y:S04]  /*0780*/  STS.U16 [R7+UR6], R17 ;  /* 0x0000001107007988 */ /* 0x004fe80008000406 */
[----:B---3--:R-:W-:Y:S04]  /*0790*/  STS.U16 [R7+UR6+0x200], R18 ;  /* 0x0002001207007988 */ /* 0x008fe80008000406 */
[----:B----4-:R-:W-:Y:S04]  /*07a0*/  STS.U16 [R7+UR6+0x400], R19 ;  /* 0x0004001307007988 */ /* 0x010fe80008000406 */
[----:B------:R-:W-:Y:S04]  /*07b0*/  STS.U16 [R7+UR6+0x600], R20 ;  /* 0x0006001407007988 */ /* 0x000fe80008000406 */
[----:B------:R0:W-:Y:S04]  /*07c0*/  STS.U16 [R7+UR6+0x800], R21 ;  /* 0x0008001507007988 */ /* 0x0001e80008000406 */
[----:B------:R-:W-:Y:S01]  /*07d0*/  STS.U16 [R7+UR6+0xa00], R22 ;  /* 0x000a001607007988 */ /* 0x000fe20008000406 */
[----:B0-----:R-:W-:-:S03]  /*07e0*/  CS2R R20, SRZ ;  /* 0x0000000000147805 */ /* 0x001fc6000001ff00 */
[----:B-----5:R-:W-:Y:S04]  /*07f0*/  STS.U16 [R7+UR6+0xc00], R16 ;  /* 0x000c001007007988 */ /* 0x020fe80008000406 */
[----:B------:R0:W-:Y:S04]  /*0800*/  STS.U16 [R7+UR6+0xe00], R23 ;  /* 0x000e001707007988 */ /* 0x0001e80008000406 */
[----:B------:R-:W-:Y:S04]  /*0810*/  STS.U16 [R7+UR6+0x1000], R24 ;  /* 0x0010001807007988 */ /* 0x000fe80008000406 */
[----:B------:R1:W-:Y:S01]  /*0820*/  STS.U16 [R7+UR6+0x1200], R25 ;  /* 0x0012001907007988 */ /* 0x0003e20008000406 */
[----:B0-----:R-:W-:-:S03]  /*0830*/  CS2R R22, SRZ ;  /* 0x0000000000167805 */ /* 0x001fc6000001ff00 */
[----:B------:R-:W-:Y:S01]  /*0840*/  STS.U16 [R7+UR6+0x1400], R10 ;  /* 0x0014000a07007988 */ /* 0x000fe20008000406 */
[----:B-1----:R-:W-:-:S03]  /*0850*/  CS2R R24, SRZ ;  /* 0x0000000000187805 */ /* 0x002fc6000001ff00 */
[----:B------:R-:W-:Y:S04]  /*0860*/  STS.U16 [R7+UR6+0x1600], R26 ;  /* 0x0016001a07007988 */ /* 0x000fe80008000406 */
[----:B------:R0:W-:Y:S04]  /*0870*/  STS.U16 [R7+UR6+0x1800], R5 ;  /* 0x0018000507007988 */ /* 0x0001e80008000406 */
[----:B------:R-:W-:Y:S04]  /*0880*/  STS.U16 [R7+UR6+0x1a00], R6 ;  /* 0x001a000607007988 */ /* 0x000fe80008000406 */
[----:B------:R1:W-:Y:S01]  /*0890*/  STS.U16 [R7+UR6+0x1c00], R14 ;  /* 0x001c000e07007988 */ /* 0x0003e20008000406 */
[----:B0-----:R-:W-:-:S03]  /*08a0*/  LOP3.LUT R5, R12, 0xe0, RZ, 0xc0, !PT ;  /* 0x000000e00c057812 */ /* 0x001fc600078ec0ff */
[----:B------:R0:W-:Y:S01]  /*08b0*/  STS.U16 [R7+UR6+0x1e00], R8 ;  /* 0x001e000807007988 */ /* 0x0001e20008000406 */
[----:B------:R-:W-:Y:S01]  /*08c0*/  CS2R R26, SRZ ;  /* 0x00000000001a7805 */ /* 0x000fe2000001ff00 */
[----:B-1----:R-:W-:Y:S01]  /*08d0*/  IMAD.SHL.U32 R14, R12, 0x20, RZ ;  /* 0x000000200c0e7824 */ /* 0x002fe200078e00ff */
[----:B0-----:R-:W-:Y:S01]  /*08e0*/  SHF.L.U32 R8, R5, 0x3, RZ ;  /* 0x0000000305087819 */ /* 0x001fe200000006ff */
[----:B------:R-:W-:Y:S06]  /*08f0*/  @!P0 BRA `(.L_x_0) ;  /* 0x0000001800588947 */ /* 0x000fec0003800000 */
[C---:B------:R-:W-:Y:S01]  /*0900*/  IMAD.SHL.U32 R7, R12.reuse, 0x8, RZ ;  /* 0x000000080c077824 */ /* 0x040fe200078e00ff */
[C---:B------:R-:W-:Y:S01]  /*0910*/  LOP3.LUT R6, R12.reuse, 0x7, RZ, 0xc0, !PT ;  /* 0x000000070c067812 */ /* 0x040fe200078ec0ff */
[----:B------:R-:W0:Y:S01]  /*0920*/  LDC.64 R10, c[0x0][0x250] ;  /* 0x00009400ff0a7b82 */ /* 0x000e220000000a00 */
[C---:B------:R-:W-:Y:S01]  /*0930*/  LOP3.LUT R15, R12.reuse, 0x7f, RZ, 0xc0, !PT ;  /* 0x0000007f0c0f7812 */ /* 0x040fe200078ec0ff */
[----:B------:R-:W-:Y:S01]  /*0940*/  ULDC UR4, c[0x0][0x258] ;  /* 0x0000960000047ab9 */ /* 0x000fe20000000800 */
[----:B------:R-:W-:Y:S01]  /*0950*/  LOP3.LUT P0, RZ, R12, 0x80, RZ, 0xc0, !PT ;  /* 0x000000800cff7812 */ /* 0x000fe2000780c0ff */
[----:B------:R-:W-:Y:S01]  /*0960*/  IMAD.SHL.U32 R17, R6, 0x10, RZ ;  /* 0x0000001006117824 */ /* 0x000fe200078e00ff */
[----:B------:R-:W-:Y:S01]  /*0970*/  LOP3.LUT R19, R12, 0x20, RZ, 0xc0, !PT ;  /* 0x000000200c137812 */ /* 0x000fe200078ec0ff */
[C---:B------:R-:W-:Y:S01]  /*0980*/  IMAD.SHL.U32 R71, R15.reuse, 0x2, RZ ;  /* 0x000000020f477824 */ /* 0x040fe200078e00ff */
[--C-:B------:R-:W-:Y:S01]  /*0990*/  SHF.R.U32.HI R9, RZ, 0x3, R12.reuse ;  /* 0x00000003ff097819 */ /* 0x100fe2000001160c */
[----:B------:R-:W-:Y:S01]  /*09a0*/  IMAD R15, R15, UR4, RZ ;  /* 0x000000040f0f7c24 */ /* 0x000fe2000f8e02ff */
[----:B------:R-:W-:Y:S01]  /*09b0*/  LOP3.LUT R7, R7, 0x30, RZ, 0xc0, !PT ;  /* 0x0000003007077812 */ /* 0x000fe200078ec0ff */
[C---:B------:R-:W-:Y:S01]  /*09c0*/  IMAD R20, R6.reuse, 0x4, R19 ;  /* 0x0000000406147824 */ /* 0x040fe200078e0213 */
[----:B------:R-:W-:Y:S01]  /*09d0*/  SEL R16, RZ, 0x110, !P0 ;  /* 0x00000110ff107807 */ /* 0x000fe20004000000 */
[----:B------:R-:W-:Y:S01]  /*09e0*/  ULDC.64 UR4, c[0x0][0x218] ;  /* 0x0000860000047ab9 */ /* 0x000fe20000000a00 */
[----:B------:R-:W-:Y:S01]  /*09f0*/  SHF.R.S32.HI R22, RZ, 0x2, R12 ;  /* 0x00000002ff167819 */ /* 0x000fe2000001140c */
[----:B------:R-:W1:Y:S01]  /*0a00*/  LDC.64 R84, c[0x0][0x220] ;  /* 0x00008800ff547b82 */ /* 0x000e620000000a00 */
[----:B------:R-:W-:Y:S01]  /*0a10*/  LOP3.LUT R21, R9, 0x4, RZ, 0xc0, !PT ;  /* 0x0000000409157812 */ /* 0x000fe200078ec0ff */
[----:B------:R-:W-:Y:S01]  /*0a20*/  IMAD R9, R6, 0x40, R7 ;  /* 0x0000004006097824 */ /* 0x000fe200078e0207 */
[----:B------:R-:W-:Y:S01]  /*0a30*/  LOP3.LUT R7, R17, 0x30, R36, 0x78, !PT ;  /* 0x0000003011077812 */ /* 0x000fe200078e7824 */
[----:B------:R-:W-:Y:S01]  /*0a40*/  IMAD.MOV.U32 R75, RZ, RZ, 0x3f800000 ;  /* 0x3f800000ff4b7424 */ /* 0x000fe200078e00ff */
[----:B------:R-:W-:Y:S01]  /*0a50*/  LOP3.LUT R5, R36, 0x38, RZ, 0xc0, !PT ;  /* 0x0000003824057812 */ /* 0x000fe200078ec0ff */
[----:B------:R-:W-:Y:S01]  /*0a60*/  IMAD.MOV.U32 R80, RZ, RZ, -0x800000 ;  /* 0xff800000ff507424 */ /* 0x000fe200078e00ff */
[----:B------:R-:W-:Y:S01]  /*0a70*/  LOP3.LUT R71, R16, R71, RZ, 0x3c, !PT ;  /* 0x0000004710477212 */ /* 0x000fe200078e3cff */
[----:B------:R-:W2:Y:S01]  /*0a80*/  LDC R25, c[0x0][0x268] ;  /* 0x00009a00ff197b82 */ /* 0x000ea20000000800 */
[----:B------:R-:W-:Y:S01]  /*0a90*/  SGXT R16, R22, 0x1 ;  /* 0x000000011610781a */ /* 0x000fe20000000200 */
[----:B0-----:R-:W-:Y:S01]  /*0aa0*/  IMAD R10, R10, UR7, RZ ;  /* 0x000000070a0a7c24 */ /* 0x001fe2000f8e02ff */
[----:B------:R-:W-:Y:S01]  /*0ab0*/  LEA R7, R20, R7, 0x6 ;  /* 0x0000000714077211 */ /* 0x000fe200078e30ff */
[----:B------:R-:W-:Y:S01]  /*0ac0*/  IMAD.MOV.U32 R79, RZ, RZ, -0x800000 ;  /* 0xff800000ff4f7424 */ /* 0x000fe200078e00ff */
[----:B------:R-:W-:Y:S01]  /*0ad0*/  IADD3 R18, R5, UR6, RZ ;  /* 0x0000000605127c10 */ /* 0x000fe2000fffe0ff */
[----:B------:R-:W-:Y:S01]  /*0ae0*/  IMAD.MOV.U32 R77, RZ, RZ, -0x800000 ;  /* 0xff800000ff4d7424 */ /* 0x000fe200078e00ff */
[----:B------:R-:W-:Y:S01]  /*0af0*/  SHF.R.U32.HI R20, RZ, 0x1, R19 ;  /* 0x00000001ff147819 */ /* 0x000fe20000011613 */
[----:B------:R-:W-:Y:S01]  /*0b00*/  IMAD.MOV.U32 R74, RZ, RZ, 0x3f800000 ;  /* 0x3f800000ff4a7424 */ /* 0x000fe200078e00ff */
[----:B------:R-:W-:Y:S01]  /*0b10*/  LOP3.LUT R19, R16, 0x90, RZ, 0xc0, !PT ;  /* 0x0000009010137812 */ /* 0x000fe200078ec0ff */
[----:B------:R-:W-:Y:S01]  /*0b20*/  IMAD.IADD R6, R18, 0x1, R21 ;  /* 0x0000000112067824 */ /* 0x000fe200078e0215 */
[----:B------:R-:W-:Y:S01]  /*0b30*/  SHF.R.U32.HI R16, RZ, 0x7, R12 ;  /* 0x00000007ff107819 */ /* 0x000fe2000001160c */
[----:B------:R-:W-:Y:S01]  /*0b40*/  IMAD.MOV.U32 R72, RZ, RZ, 0x3f800000 ;  /* 0x3f800000ff487424 */ /* 0x000fe200078e00ff */
[----:B------:R-:W-:-:S02]  /*0b50*/  LOP3.LUT R18, R14, 0x360, RZ, 0xc0, !PT ;  /* 0x000003600e127812 */ /* 0x000fc400078ec0ff */
[----:B------:R-:W-:Y:S02]  /*0b60*/  CS2R R32, SRZ ;  /* 0x0000000000207805 */ /* 0x000fe4000001ff00 */
[C---:B------:R-:W-:Y:S02]  /*0b70*/  LOP3.LUT R21, R19.reuse, R20, RZ, 0x3c, !PT ;  /* 0x0000001413157212 */ /* 0x040fe400078e3cff */
[----:B------:R-:W-:Y:S02]  /*0b80*/  CS2R R34, SRZ ;  /* 0x0000000000227805 */ /* 0x000fe4000001ff00 */
[----:B------:R-:W-:Y:S01]  /*0b90*/  SGXT.U32 R16, R16, 0x1 ;  /* 0x000000011010781a */ /* 0x000fe20000000000 */
[----:B------:R-:W-:Y:S01]  /*0ba0*/  ULDC UR9, c[0x0][0x238] ;  /* 0x00008e0000097ab9 */ /* 0x000fe20000000800 */
[----:B------:R-:W-:Y:S02]  /*0bb0*/  LOP3.LUT R23, R19, R8, RZ, 0xfc, !PT ;  /* 0x0000000813177212 */ /* 0x000fe400078efcff */
[----:B------:R-:W-:Y:S01]  /*0bc0*/  IADD3 R8, R21, UR6, R18 ;  /* 0x0000000615087c10 */ /* 0x000fe2000fffe012 */
[----:B------:R-:W-:Y:S01]  /*0bd0*/  IMAD R18, R16, R11, RZ ;  /* 0x0000000b10127224 */ /* 0x000fe200078e02ff */
[----:B------:R-:W-:Y:S01]  /*0be0*/  SHF.R.S32.HI R17, RZ, 0x6, R12 ;  /* 0x00000006ff117819 */ /* 0x000fe2000001140c */
[----:B------:R-:W-:Y:S01]  /*0bf0*/  IMAD.HI R16, R15, 0x2, RZ ;  /* 0x000000020f107827 */ /* 0x000fe200078e02ff */
[----:B------:R-:W-:-:S02]  /*0c00*/  LOP3.LUT R21, R19, 0x160, R14, 0xf8, !PT ;  /* 0x0000016013157812 */ /* 0x000fc400078ef80e */
[----:B------:R-:W-:Y:S01]  /*0c10*/  LOP3.LUT R14, R14, 0x60, RZ, 0xc0, !PT ;  /* 0x000000600e0e7812 */ /* 0x000fe200078ec0ff */
[----:B------:R-:W-:Y:S01]  /*0c20*/  IMAD R20, R11, 0x2, R18 ;  /* 0x000000020b147824 */ /* 0x000fe200078e0212 */
[----:B------:R-:W-:Y:S02]  /*0c30*/  SGXT R17, R17, 0x1 ;  /* 0x000000011111781a */ /* 0x000fe40000000200 */
[----:B------:R-:W-:Y:S01]  /*0c40*/  LOP3.LUT R19, R12, 0x10, RZ, 0xc0, !PT ;  /* 0x000000100c137812 */ /* 0x000fe200078ec0ff */
[----:B------:R-:W-:Y:S01]  /*0c50*/  IMAD R22, R11, 0x2, R20 ;  /* 0x000000020b167824 */ /* 0x000fe200078e0214 */
[----:B------:R-:W-:Y:S01]  /*0c60*/  LOP3.LUT R17, R17, 0x90, RZ, 0xc0, !PT ;  /* 0x0000009011117812 */ /* 0x000fe200078ec0ff */
[----:B------:R-:W-:Y:S01]  /*0c70*/  VIADD R26, R14, UR6 ;  /* 0x000000060e1a7c36 */ /* 0x000fe20008000000 */
[----:B------:R-:W-:Y:S01]  /*0c80*/  LOP3.LUT R28, R9, 0x10, R36, 0x78, !PT ;  /* 0x00000010091c7812 */ /* 0x000fe200078e7824 */
[----:B------:R-:W-:Y:S01]  /*0c90*/  IMAD R24, R11, 0x2, R22 ;  /* 0x000000020b187824 */ /* 0x000fe200078e0216 */
[----:B------:R-:W-:Y:S01]  /*0ca0*/  LOP3.LUT R9, R17, 0x17e, R36, 0x78, !PT ;  /* 0x0000017e11097812 */ /* 0x000fe200078e7824 */
[C---:B------:R-:W-:Y:S01]  /*0cb0*/  IMAD.SHL.U32 R14, R10.reuse, 0x2, RZ ;  /* 0x000000020a0e7824 */ /* 0x040fe200078e00ff */
[----:B------:R-:W-:Y:S01]  /*0cc0*/  SHF.L.U32 R17, R15, 0x1, RZ ;  /* 0x000000010f117819 */ /* 0x000fe200000006ff */
[----:B------:R-:W-:Y:S01]  /*0cd0*/  IMAD.HI R15, R10, 0x2, RZ ;  /* 0x000000020a0f7827 */ /* 0x000fe200078e02ff */
[----:B------:R-:W-:-:S02]  /*0ce0*/  LEA R30, R19, R26, 0x7 ;  /* 0x0000001a131e7211 */ /* 0x000fc400078e38ff */
[----:B------:R-:W-:Y:S01]  /*0cf0*/  LOP3.LUT R23, R23, 0x10, R36, 0x78, !PT ;  /* 0x0000001017177812 */ /* 0x000fe200078e7824 */
[----:B------:R-:W-:Y:S01]  /*0d00*/  IMAD R26, R11, 0x2, R24 ;  /* 0x000000020b1a7824 */ /* 0x000fe200078e0218 */
[----:B------:R-:W-:Y:S01]  /*0d10*/  IADD3 R99, P0, P1, R17, UR4, R14 ;  /* 0x0000000411637c10 */ /* 0x000fe2000f91e00e */
[----:B------:R-:W-:Y:S01]  /*0d20*/  IMAD R19, R19, 0x20, R28 ;  /* 0x0000002013137824 */ /* 0x000fe200078e021c */
[----:B------:R-:W-:Y:S01]  /*0d30*/  IADD3 R10, R23, R30, RZ ;  /* 0x0000001e170a7210 */ /* 0x000fe20007ffe0ff */
[C---:B------:R-:W-:Y:S01]  /*0d40*/  IMAD R14, R11.reuse, 0x2, R26 ;  /* 0x000000020b0e7824 */ /* 0x040fe200078e021a */
[----:B------:R-:W-:Y:S01]  /*0d50*/  IADD3.X R23, R16, UR5, R15, P0, P1 ;  /* 0x0000000510177c10 */ /* 0x000fe200087e240f */
[----:B------:R-:W-:Y:S01]  /*0d60*/  ULDC.64 UR4, c[0x0][0x260] ;  /* 0x0000980000047ab9 */ /* 0x000fe20000000a00 */
[----:B------:R-:W-:Y:S01]  /*0d70*/  LOP3.LUT R15, R12, 0xf, RZ, 0xc0, !PT ;  /* 0x0000000f0c0f7812 */ /* 0x000fe200078ec0ff */
[----:B------:R-:W-:Y:S01]  /*0d80*/  IMAD R16, R11, 0x2, R14 ;  /* 0x000000020b107824 */ /* 0x000fe200078e020e */
[-C--:B------:R-:W-:Y:S01]  /*0d90*/  LEA R106, P4, R24, R99.reuse, 0x1 ;  /* 0x00000063186a7211 */ /* 0x080fe200078808ff */
[----:B------:R-:W-:Y:S01]  /*0da0*/  UIMAD UR4, UR7, UR4, URZ ;  /* 0x00000004070472a4 */ /* 0x000fe2000f8e023f */
[-C--:B------:R-:W-:Y:S01]  /*0db0*/  LEA R112, P0, R18, R99.reuse, 0x1 ;  /* 0x0000006312707211 */ /* 0x080fe200078008ff */
[----:B------:R-:W-:Y:S01]  /*0dc0*/  IMAD R15, R15, UR5, RZ ;  /* 0x000000050f0f7c24 */ /* 0x000fe2000f8e02ff */
[----:B------:R-:W-:Y:S01]  /*0dd0*/  LEA R11, R11, R16, 0x1 ;  /* 0x000000100b0b7211 */ /* 0x000fe200078e08ff */
[----:B------:R-:W-:Y:S01]  /*0de0*/  USHF.L.U32 UR5, UR4, 0x1, URZ ;  /* 0x0000000104057899 */ /* 0x000fe2000800063f */
[-C--:B------:R-:W-:Y:S01]  /*0df0*/  LEA R110, P1, R20, R99.reuse, 0x1 ;  /* 0x00000063146e7211 */ /* 0x080fe200078208ff */
[----:B------:R-:W-:Y:S01]  /*0e00*/  IMAD.SHL.U32 R17, R15, 0x2, RZ ;  /* 0x000000020f117824 */ /* 0x000fe200078e00ff */
[----:B------:R-:W-:-:S02]  /*0e10*/  LEA R108, P3, R22, R99, 0x1 ;  /* 0x00000063166c7211 */ /* 0x000fc400078608ff */
[----:B------:R-:W-:Y:S02]  /*0e20*/  CS2R R28, SRZ ;  /* 0x00000000001c7805 */ /* 0x000fe4000001ff00 */
[----:B------:R-:W-:Y:S02]  /*0e30*/  LEA.HI.X.SX32 R107, R24, R23, 0x1, P4 ;  /* 0x00000017186b7211 */ /* 0x000fe400020f0eff */
[----:B------:R-:W-:Y:S02]  /*0e40*/  CS2R R30, SRZ ;  /* 0x00000000001e7805 */ /* 0x000fe4000001ff00 */
[----:B------:R-:W-:Y:S02]  /*0e50*/  LEA R98, P4, R11, R99, 0x1 ;  /* 0x000000630b627211 */ /* 0x000fe400078808ff */
[----:B------:R-:W-:Y:S02]  /*0e60*/  SHF.R.U32.HI R27, RZ, 0x4, R12 ;  /* 0x00000004ff1b7819 */ /* 0x000fe4000001160c */
[----:B------:R-:W-:-:S02]  /*0e70*/  LEA.HI.X.SX32 R113, R18, R23, 0x1, P0 ;  /* 0x0000001712717211 */ /* 0x000fc400000f0eff */
[-C--:B------:R-:W-:Y:S02]  /*0e80*/  LEA.HI.X.SX32 R111, R20, R23.reuse, 0x1, P1 ;  /* 0x00000017146f7211 */ /* 0x080fe400008f0eff */
[----:B------:R-:W-:Y:S02]  /*0e90*/  LEA.HI.X.SX32 R109, R22, R23, 0x1, P3 ;  /* 0x00000017166d7211 */ /* 0x000fe400018f0eff */
[-C--:B------:R-:W-:Y:S02]  /*0ea0*/  LEA R104, P0, R26, R99.reuse, 0x1 ;  /* 0x000000631a687211 */ /* 0x080fe400078008ff */
[-C--:B------:R-:W-:Y:S02]  /*0eb0*/  LEA R102, P1, R14, R99.reuse, 0x1 ;  /* 0x000000630e667211 */ /* 0x080fe400078208ff */
[----:B------:R-:W-:Y:S02]  /*0ec0*/  LEA R100, P3, R16, R99, 0x1 ;  /* 0x0000006310647211 */ /* 0x000fe400078608ff */
[----:B------:R-:W-:-:S02]  /*0ed0*/  LEA.HI.X.SX32 R99, R11, R23, 0x1, P4 ;  /* 0x000000170b637211 */ /* 0x000fc400020f0eff */
[----:B------:R-:W-:Y:S02]  /*0ee0*/  SGXT.U32 R11, R27, 0x4 ;  /* 0x000000041b0b781a */ /* 0x000fe40000000000 */
[-C--:B------:R-:W-:Y:S01]  /*0ef0*/  LEA.HI.X.SX32 R101, R16, R23.reuse, 0x1, P3 ;  /* 0x0000001710657211 */ /* 0x080fe200018f0eff */
[----:B------:R-:W-:Y:S01]  /*0f00*/  IMAD.HI R16, R15, 0x2, RZ ;  /* 0x000000020f107827 */ /* 0x000fe200078e02ff */
[----:B-1----:R-:W-:Y:S01]  /*0f10*/  IADD3 R84, P3, P4, R17, UR5, R84 ;  /* 0x0000000511547c10 */ /* 0x002fe2000fc7e054 */
[----:B------:R-:W-:Y:S01]  /*0f20*/  UIMAD.WIDE UR4, UR4, 0x2, URZ ;  /* 0x00000002040478a5 */ /* 0x000fe2000f8e023f */
[----:B------:R-:W-:Y:S01]  /*0f30*/  LEA.HI.X.SX32 R103, R14, R23, 0x1, P1 ;  /* 0x000000170e677211 */ /* 0x000fe200008f0eff */
[----:B--2---:R-:W-:Y:S01]  /*0f40*/  IMAD R17, R11, R25, RZ ;  /* 0x000000190b117224 */ /* 0x004fe200078e02ff */
[----:B------:R-:W-:Y:S02]  /*0f50*/  LEA.HI R14, R12, 0x30, RZ, 0x1c ;  /* 0x000000300c0e7811 */ /* 0x000fe400078fe0ff */
[----:B------:R-:W-:Y:S01]  /*0f60*/  LEA.HI.X.SX32 R105, R26, R23, 0x1, P0 ;  /* 0x000000171a697211 */ /* 0x000fe200000f0eff */
[----:B------:R-:W-:Y:S01]  /*0f70*/  IMAD R15, R25, 0x10, R17 ;  /* 0x00000010190f7824 */ /* 0x000fe200078e0211 */
[----:B------:R-:W-:-:S02]  /*0f80*/  LOP3.LUT P1, RZ, R12, 0x3, RZ, 0xc0, !PT ;  /* 0x000000030cff7812 */ /* 0x000fc4000782c0ff */
[----:B------:R-:W-:Y:S02]  /*0f90*/  CS2R R26, SRZ ;  /* 0x00000000001a7805 */ /* 0x000fe4000001ff00 */
[----:B------:R-:W-:Y:S02]  /*0fa0*/  LOP3.LUT P0, RZ, R12, 0x1, RZ, 0xc0, !PT ;  /* 0x000000010cff7812 */ /* 0x000fe4000780c0ff */
[----:B------:R-:W-:Y:S02]  /*0fb0*/  CS2R R22, SRZ ;  /* 0x0000000000167805 */ /* 0x000fe4000001ff00 */
[----:B------:R-:W-:Y:S01]  /*0fc0*/  LOP3.LUT R11, R21, 0x10, R12, 0x78, !PT ;  /* 0x00000010150b7812 */ /* 0x000fe200078e780c */
[----:B------:R-:W-:Y:S01]  /*0fd0*/  UMOV UR4, URZ ;  /* 0x0000003f00047c82 */ /* 0x000fe20008000000 */
[----:B------:R-:W-:Y:S01]  /*0fe0*/  IADD3.X R20, R16, UR5, R85, P3, P4 ;  /* 0x0000000510147c10 */ /* 0x000fe20009fe8455 */
[----:B------:R-:W-:Y:S01]  /*0ff0*/  IMAD R16, R14, R25, RZ ;  /* 0x000000190e107224 */ /* 0x000fe200078e02ff */
[----:B------:R-:W-:-:S02]  /*1000*/  LEA.HI R12, R12, 0x70, RZ, 0x1c ;  /* 0x000000700c0c7811 */ /* 0x000fc400078fe0ff */
[----:B------:R-:W-:Y:S02]  /*1010*/  LEA R14, R25, R15, 0x4 ;  /* 0x0000000f190e7211 */ /* 0x000fe400078e20ff */
[-C--:B------:R-:W-:Y:S01]  /*1020*/  LEA R96, P6, R17, R84.reuse, 0x1 ;  /* 0x0000005411607211 */ /* 0x080fe200078c08ff */
[----:B------:R-:W-:Y:S01]  /*1030*/  IMAD R18, R12, R25, RZ ;  /* 0x000000190c127224 */ /* 0x000fe200078e02ff */
[----:B------:R-:W-:Y:S01]  /*1040*/  LEA R94, P5, R15, R84, 0x1 ;  /* 0x000000540f5e7211 */ /* 0x000fe200078a08ff */
[----:B------:R-:W-:Y:S01]  /*1050*/  IMAD R12, R25, 0x20, R14 ;  /* 0x00000020190c7824 */ /* 0x000fe200078e020e */
[----:B------:R-:W-:Y:S02]  /*1060*/  LEA.HI.X.SX32 R97, R17, R20, 0x1, P6 ;  /* 0x0000001411617211 */ /* 0x000fe400030f0eff */
[-C--:B------:R-:W-:Y:S01]  /*1070*/  LEA R90, P4, R16, R84.reuse, 0x1 ;  /* 0x00000054105a7211 */ /* 0x080fe200078808ff */
[----:B------:R-:W-:Y:S01]  /*1080*/  IMAD R17, R25, 0x10, R12 ;  /* 0x0000001019117824 */ /* 0x000fe200078e020c */
[----:B------:R-:W-:-:S02]  /*1090*/  LEA R92, P6, R14, R84, 0x1 ;  /* 0x000000540e5c7211 */ /* 0x000fc400078c08ff */
[-C--:B------:R-:W-:Y:S02]  /*10a0*/  LEA.HI.X.SX32 R95, R15, R20.reuse, 0x1, P5 ;  /* 0x000000140f5f7211 */ /* 0x080fe400028f0eff */
[----:B------:R-:W-:Y:S02]  /*10b0*/  LEA R15, R25, R17, 0x4 ;  /* 0x00000011190f7211 */ /* 0x000fe400078e20ff */
[----:B------:R-:W-:Y:S02]  /*10c0*/  CS2R R24, SRZ ;  /* 0x0000000000187805 */ /* 0x000fe4000001ff00 */
[----:B------:R-:W-:Y:S02]  /*10d0*/  LEA.HI.X.SX32 R91, R16, R20, 0x1, P4 ;  /* 0x00000014105b7211 */ /* 0x000fe400020f0eff */
[----:B------:R-:W-:Y:S02]  /*10e0*/  LEA R82, P3, R18, R84, 0x1 ;  /* 0x0000005412527211 */ /* 0x000fe400078608ff */
[----:B------:R-:W-:-:S02]  /*10f0*/  LEA.HI.X.SX32 R93, R14, R20, 0x1, P6 ;  /* 0x000000140e5d7211 */ /* 0x000fc400030f0eff */
[-C--:B------:R-:W-:Y:S02]  /*1100*/  LEA R88, P4, R12, R84.reuse, 0x1 ;  /* 0x000000540c587211 */ /* 0x080fe400078808ff */
[-C--:B------:R-:W-:Y:S02]  /*1110*/  LEA R86, P5, R17, R84.reuse, 0x1 ;  /* 0x0000005411567211 */ /* 0x080fe400078a08ff */
[----:B------:R-:W-:Y:S02]  /*1120*/  LEA R84, P6, R15, R84, 0x1 ;  /* 0x000000540f547211 */ /* 0x000fe400078c08ff */
[-C--:B------:R-:W-:Y:S01]  /*1130*/  LEA.HI.X.SX32 R83, R18, R20.reuse, 0x1, P3 ;  /* 0x0000001412537211 */ /* 0x080fe200018f0eff */
[----:B------:R-:W-:Y:S01]  /*1140*/  IMAD.MOV.U32 R18, RZ, RZ, RZ ;  /* 0x000000ffff127224 */ /* 0x000fe200078e00ff */
[-C--:B------:R-:W-:Y:S02]  /*1150*/  LEA.HI.X.SX32 R89, R12, R20.reuse, 0x1, P4 ;  /* 0x000000140c597211 */ /* 0x080fe400020f0eff */
[----:B------:R-:W-:-:S02]  /*1160*/  LEA.HI.X.SX32 R87, R17, R20, 0x1, P5 ;  /* 0x0000001411577211 */ /* 0x000fc400028f0eff */
[----:B------:R-:W-:Y:S02]  /*1170*/  LEA.HI.X.SX32 R85, R15, R20, 0x1, P6 ;  /* 0x000000140f557211 */ /* 0x000fe400030f0eff */
[----:B------:R-:W-:Y:S02]  /*1180*/  CS2R R20, SRZ ;  /* 0x0000000000147805 */ /* 0x000fe4000001ff00 */
[C---:B------:R-:W-:Y:S02]  /*1190*/  ISETP.GE.U32.AND P3, PT, R13.reuse, 0x40, PT ;  /* 0x000000400d00780c */ /* 0x040fe40003f66070 */
[C---:B------:R-:W-:Y:S02]  /*11a0*/  ISETP.LT.U32.AND P1, PT, R13.reuse, 0x40, !P1 ;  /* 0x000000400d00780c */ /* 0x040fe40004f21070 */
[C---:B------:R-:W-:Y:S02]  /*11b0*/  ISETP.LT.U32.AND P0, PT, R13.reuse, 0x40, !P0 ;  /* 0x000000400d00780c */ /* 0x040fe40004701070 */
[----:B------:R-:W-:-:S02]  /*11c0*/  LEA R12, R13, UR6, 0x2 ;  /* 0x000000060d0c7c11 */ /* 0x000fc4000f8e10ff */
[----:B------:R-:W-:Y:S02]  /*11d0*/  MOV R14, RZ ;  /* 0x000000ff000e7202 */ /* 0x000fe40000000f00 */
[----:B------:R-:W-:Y:S02]  /*11e0*/  MOV R78, 0xff800000 ;  /* 0xff800000004e7802 */ /* 0x000fe40000000f00 */
[----:B------:R-:W-:Y:S02]  /*11f0*/  MOV R73, 0x3f800000 ;  /* 0x3f80000000497802 */ /* 0x000fe40000000f00 */
[C---:B------:R-:W-:Y:S02]  /*1200*/  LOP3.LUT R70, R71.reuse, 0x20, RZ, 0x3c, !PT ;  /* 0x0000002047467812 */ /* 0x040fe400078e3cff */
[C---:B------:R-:W-:Y:S02]  /*1210*/  LOP3.LUT R69, R71.reuse, 0x40, RZ, 0x3c, !PT ;  /* 0x0000004047457812 */ /* 0x040fe400078e3cff */
[----:B------:R-:W-:-:S02]  /*1220*/  LOP3.LUT R68, R71, 0x60, RZ, 0x3c, !PT ;  /* 0x0000006047447812 */ /* 0x000fc400078e3cff */
[----:B------:R-:W-:Y:S02]  /*1230*/  LOP3.LUT R13, R7, 0x40, RZ, 0x3c, !PT ;  /* 0x00000040070d7812 */ /* 0x000fe400078e3cff */
[----:B------:R-:W-:-:S07]  /*1240*/  LOP3.LUT R15, R19, 0x20, RZ, 0x3c, !PT ;  /* 0x00000020130f7812 */ /* 0x000fce00078e3cff */
.L_x_1:
[----:B------:R-:W-:-:S04]  /*1250*/  IMAD.WIDE R50, R14, 0x2, R104 ;  /* 0x000000020e327825 */ /* 0x000fc800078e0268 */
[C---:B------:R-:W-:Y:S02]  /*1260*/  IMAD.WIDE R46, R14.reuse, 0x2, R112 ;  /* 0x000000020e2e7825 */ /* 0x040fe400078e0270 */
[----:B------:R-:W2:Y:S02]  /*1270*/  LDG.E.U16 R50, desc[UR10][R50.64] ;  /* 0x0000000a32327981 */ /* 0x000ea4000c1e1500 */
[C---:B------:R-:W-:Y:S02]  /*1280*/  IMAD.WIDE R48, R14.reuse, 0x2, R110 ;  /* 0x000000020e307825 */ /* 0x040fe400078e026e */
[----:B------:R-:W3:Y:S02]  /*1290*/  LDG.E.U16 R52, desc[UR10][R46.64] ;  /* 0x0000000a2e347981 */ /* 0x000ee4000c1e1500 */
[C---:B------:R-:W-:Y:S02]  /*12a0*/  IMAD.WIDE R36, R14.reuse, 0x2, R102 ;  /* 0x000000020e247825 */ /* 0x040fe400078e0266 */
[----:B------:R-:W4:Y:S02]  /*12b0*/  LDG.E.U16 R49, desc[UR10][R48.64] ;  /* 0x0000000a30317981 */ /* 0x000f24000c1e1500 */
[----:B------:R-:W-:-:S02]  /*12c0*/  IMAD.WIDE R38, R14, 0x2, R108 ;  /* 0x000000020e267825 */ /* 0x000fc400078e026c */
[----:B------:R-:W5:Y:S02]  /*12d0*/  LDG.E.U16 R37, desc[UR10][R36.64] ;  /* 0x0000000a24257981 */ /* 0x000f64000c1e1500 */
[C---:B------:R-:W-:Y:S02]  /*12e0*/  IMAD.WIDE R40, R14.reuse, 0x2, R100 ;  /* 0x000000020e287825 */ /* 0x040fe400078e0264 */
[----:B------:R-:W5:Y:S02]  /*12f0*/  LDG.E.U16 R38, desc[UR10][R38.64] ;  /* 0x0000000a26267981 */ /* 0x000f64000c1e1500 */
[C---:B------:R-:W-:Y:S02]  /*1300*/  IMAD.WIDE R42, R14.reuse, 0x2, R106 ;  /* 0x000000020e2a7825 */ /* 0x040fe400078e026a */
[----:B------:R-:W5:Y:S02]  /*1310*/  LDG.E.U16 R64, desc[UR10][R40.64] ;  /* 0x0000000a28407981 */ /* 0x000f64000c1e1500 */
[----:B------:R-:W-:-:S02]  /*1320*/  IMAD.WIDE R44, R14, 0x2, R98 ;  /* 0x000000020e2c7825 */ /* 0x000fc400078e0262 */
[----:B------:R-:W5:Y:S04]  /*1330*/  LDG.E.U16 R65, desc[UR10][R42.64] ;  /* 0x0000000a2a417981 */ /* 0x000f68000c1e1500 */
[----:B------:R-:W5:Y:S01]  /*1340*/  LDG.E.U16 R67, desc[UR10][R44.64] ;  /* 0x0000000a2c437981 */ /* 0x000f62000c1e1500 */
[----:B------:R-:W-:Y:S06]  /*1350*/  BAR.SYNC.DEFER_BLOCKING 0x0 ;  /* 0x0000000000007b1d */ /* 0x000fec0000010000 */
[----:B--2---:R-:W-:Y:S04]  /*1360*/  STS.U16 [R71+UR6+0x2800], R50 ;  /* 0x0028003247007988 */ /* 0x004fe80008000406 */
[----:B---3--:R-:W-:Y:S04]  /*1370*/  STS.U16 [R71+UR6+0x2000], R52 ;  /* 0x0020003447007988 */ /* 0x008fe80008000406 */
[----:B----4-:R-:W-:Y:S04]  /*1380*/  STS.U16 [R70+UR6+0x2200], R49 ;  /* 0x0022003146007988 */ /* 0x010fe80008000406 */
[----:B-----5:R-:W-:Y:S04]  /*1390*/  STS.U16 [R70+UR6+0x2a00], R37 ;  /* 0x002a002546007988 */ /* 0x020fe80008000406 */
[----:B------:R-:W-:Y:S04]  /*13a0*/  STS.U16 [R69+UR6+0x2400], R38 ;  /* 0x0024002645007988 */ /* 0x000fe80008000406 */
[----:B------:R-:W-:Y:S04]  /*13b0*/  STS.U16 [R69+UR6+0x2c00], R64 ;  /* 0x002c004045007988 */ /* 0x000fe80008000406 */
[----:B------:R-:W-:Y:S04]  /*13c0*/  STS.U16 [R68+UR6+0x2600], R65 ;  /* 0x0026004144007988 */ /* 0x000fe80008000406 */
[----:B------:R-:W-:Y:S01]  /*13d0*/  STS.U16 [R68+UR6+0x2e00], R67 ;  /* 0x002e004344007988 */ /* 0x000fe20008000406 */
[----:B------:R-:W-:Y:S06]  /*13e0*/  BAR.SYNC.DEFER_BLOCKING 0x0 ;  /* 0x0000000000007b1d */ /* 0x000fec0000010000 */
[----:B------:R-:W-:Y:S04]  /*13f0*/  LDSM.16.MT88.4 R60, [R19+UR6] ;  /* 0x00000006133c783b */ /* 0x000fe80008004200 */
[----:B------:R-:W0:Y:S04]  /*1400*/  LDSM.16.M88.4 R44, [R7+UR6+0x2000] ;  /* 0x00200006072c783b */ /* 0x000e280008000200 */
[----:B------:R-:W1:Y:S04]  /*1410*/  LDSM.16.MT88.4 R56, [R15+UR6] ;  /* 0x000000060f38783b */ /* 0x000e680008004200 */
[----:B------:R-:W2:Y:S04]  /*1420*/  LDSM.16.MT88.4 R52, [R19+UR6+0x400] ;  /* 0x000400061334783b */ /* 0x000ea80008004200 */
[----:B------:R-:W3:Y:S04]  /*1430*/  LDSM.16.MT88.4 R40, [R15+UR6+0x400] ;  /* 0x000400060f28783b */ /* 0x000ee80008004200 */
[----:B------:R-:W-:Y:S04]  /*1440*/  LDSM.16.MT88.4 R48, [R19+UR6+0x800] ;  /* 0x000800061330783b */ /* 0x000fe80008004200 */
[----:B------:R-:W4:Y:S04]  /*1450*/  LDSM.16.M88.4 R36, [R13+UR6+0x2000] ;  /* 0x002000060d24783b */ /* 0x000f280008000200 */
[----:B------:R-:W5:Y:S01]  /*1460*/  LDSM.16.MT88.4 R64, [R15+UR6+0x800] ;  /* 0x000800060f40783b */ /* 0x000f620008004200 */
[-C--:B0-----:R-:W-:Y:S06]  /*1470*/  HMMA.16816.F32 R60, R60, R44.reuse, RZ ;  /* 0x0000002c3c3c723c */ /* 0x081fec00000018ff */
[----:B-1----:R-:W-:-:S15]  /*1480*/  HMMA.16816.F32 R56, R56, R44, RZ ;  /* 0x0000002c3838723c */ /* 0x002fde00000018ff */
[----:B------:R-:W-:-:S03]  /*1490*/  NOP ;  /* 0x0000000000007918 */ /* 0x000fc60000000000 */
[-C--:B--2---:R-:W-:Y:S01]  /*14a0*/  HMMA.16816.F32 R52, R52, R46.reuse, R60 ;  /* 0x0000002e3434723c */ /* 0x084fe2000000183c */
[----:B------:R-:W-:Y:S05]  /*14b0*/  LDSM.16.MT88.4 R60, [R15+UR6+0x1000] ;  /* 0x001000060f3c783b */ /* 0x000fea0008004200 */
[----:B---3--:R-:W-:Y:S01]  /*14c0*/  HMMA.16816.F32 R56, R40, R46, R56 ;  /* 0x0000002e2838723c */ /* 0x008fe20000001838 */
[----:B------:R-:W0:Y:S04]  /*14d0*/  LDSM.16.MT88.4 R40, [R19+UR6+0xc00] ;  /* 0x000c00061328783b */ /* 0x000e280008004200 */
[----:B------:R-:W1:-:S13]  /*14e0*/  LDSM.16.MT88.4 R44, [R15+UR6+0xc00] ;  /* 0x000c00060f2c783b */ /* 0x000e5a0008004200 */
[-C--:B----4-:R-:W-:Y:S01]  /*14f0*/  HMMA.16816.F32 R48, R48, R36.reuse, R52 ;  /* 0x000000243030723c */ /* 0x090fe20000001834 */
[----:B------:R-:W-:Y:S05]  /*1500*/  LDSM.16.MT88.4 R52, [R19+UR6+0x1000] ;  /* 0x001000061334783b */ /* 0x000fea0008004200 */
[----:B-----5:R-:W-:Y:S01]  /*1510*/  HMMA.16816.F32 R64, R64, R36, R56 ;  /* 0x000000244040723c */ /* 0x020fe20000001838 */
[----:B------:R-:W2:-:S15]  /*1520*/  LDSM.16.M88.4 R56, [R7+UR6+0x2080] ;  /* 0x002080060738783b */ /* 0x000e9e0008000200 */
[----:B------:R-:W-:-:S02]  /*1530*/  NOP ;  /* 0x0000000000007918 */ /* 0x000fc40000000000 */
[-C--:B0-----:R-:W-:Y:S01]  /*1540*/  HMMA.16816.F32 R40, R40, R38.reuse, R48 ;  /* 0x000000262828723c */ /* 0x081fe20000001830 */
[----:B------:R-:W-:Y:S05]  /*1550*/  LDSM.16.MT88.4 R48, [R19+UR6+0x1800] ;  /* 0x001800061330783b */ /* 0x000fea0008004200 */
[----:B-1----:R-:W-:Y:S01]  /*1560*/  HMMA.16816.F32 R64, R44, R38, R64 ;  /* 0x000000262c40723c */ /* 0x002fe20000001840 */
[----:B------:R-:W0:Y:S04]  /*1570*/  LDSM.16.MT88.4 R36, [R19+UR6+0x1400] ;  /* 0x001400061324783b */ /* 0x000e280008004200 */
[----:B------:R-:W1:-:S13]  /*1580*/  LDSM.16.MT88.4 R44, [R15+UR6+0x1400] ;  /* 0x001400060f2c783b */ /* 0x000e5a0008004200 */
[-C--:B--2---:R-:W-:Y:S01]  /*1590*/  HMMA.16816.F32 R40, R52, R56.reuse, R40 ;  /* 0x000000383428723c */ /* 0x084fe20000001828 */
[----:B------:R-:W2:Y:S05]  /*15a0*/  LDSM.16.M88.4 R52, [R13+UR6+0x2080] ;  /* 0x002080060d34783b */ /* 0x000eaa0008000200 */
[----:B------:R-:W-:Y:S01]  /*15b0*/  HMMA.16816.F32 R60, R60, R56, R64 ;  /* 0x000000383c3c723c */ /* 0x000fe20000001840 */
[----:B------:R-:W3:-:S15]  /*15c0*/  LDSM.16.MT88.4 R64, [R15+UR6+0x1800] ;  /* 0x001800060f40783b */ /* 0x000ede0008004200 */
[----:B------:R-:W-:-:S02]  /*15d0*/  NOP ;  /* 0x0000000000007918 */ /* 0x000fc40000000000 */
[-C--:B0-----:R-:W-:Y:S01]  /*15e0*/  HMMA.16816.F32 R36, R36, R58.reuse, R40 ;  /* 0x0000003a2424723c */ /* 0x081fe20000001828 */
[----:B------:R-:W0:Y:S05]  /*15f0*/  LDSM.16.MT88.4 R40, [R19+UR6+0x1c00] ;  /* 0x001c00061328783b */ /* 0x000e2a0008004200 */
[----:B-1----:R-:W-:Y:S01]  /*1600*/  HMMA.16816.F32 R44, R44, R58, R60 ;  /* 0x0000003a2c2c723c */ /* 0x002fe2000000183c */
[----:B------:R-:W1:-:S15]  /*1610*/  LDSM.16.MT88.4 R56, [R15+UR6+0x1c00] ;  /* 0x001c00060f38783b */ /* 0x000e5e0008004200 */
[----:B------:R-:W-:-:S02]  /*1620*/  NOP ;  /* 0x0000000000007918 */ /* 0x000fc40000000000 */
[-C--:B--2---:R-:W-:Y:S06]  /*1630*/  HMMA.16816.F32 R36, R48, R52.reuse, R36 ;  /* 0x000000343024723c */ /* 0x084fec0000001824 */
[----:B---3--:R-:W-:-:S15]  /*1640*/  HMMA.16816.F32 R44, R64, R52, R44 ;  /* 0x00000034402c723c */ /* 0x008fde000000182c */
[----:B------:R-:W-:-:S03]  /*1650*/  NOP ;  /* 0x0000000000007918 */ /* 0x000fc60000000000 */
[-C--:B0-----:R-:W-:Y:S06]  /*1660*/  HMMA.16816.F32 R36, R40, R54.reuse, R36 ;  /* 0x000000362824723c */ /* 0x081fec0000001824 */
[----:B-1----:R-:W-:Y:S01]  /*1670*/  HMMA.16816.F32 R44, R56, R54, R44 ;  /* 0x00000036382c723c */ /* 0x002fe2000000182c */
[----:B------:R-:W-:-:S15]  /*1680*/  BAR.SYNC.DEFER_BLOCKING 0x0 ;  /* 0x0000000000007b1d */ /* 0x000fde0000010000 */
[----:B------:R-:W-:-:S02]  /*1690*/  NOP ;  /* 0x0000000000007918 */ /* 0x000fc40000000000 */
[----:B------:R-:W-:Y:S01]  /*16a0*/  FMUL R40, R36, UR9 ;  /* 0x0000000924287c20 */ /* 0x000fe20008400000 */
[----:B------:R-:W-:Y:S01]  /*16b0*/  FMUL R41, R37, UR9 ;  /* 0x0000000925297c20 */ /* 0x000fe20008400000 */
[----:B------:R-:W-:Y:S01]  /*16c0*/  FMUL R42, R38, UR9 ;  /* 0x00000009262a7c20 */ /* 0x000fe20008400000 */
[----:B------:R-:W-:-:S03]  /*16d0*/  FMUL R43, R39, UR9 ;  /* 0x00000009272b7c20 */ /* 0x000fc60008400000 */
[----:B------:R-:W-:Y:S01]  /*16e0*/  FMUL R48, R44, UR9 ;  /* 0x000000092c307c20 */ /* 0x000fe20008400000 */
[----:B------:R-:W-:Y:S01]  /*16f0*/  FMUL R49, R45, UR9 ;  /* 0x000000092d317c20 */ /* 0x000fe20008400000 */
[----:B------:R-:W-:Y:S01]  /*1700*/  FMUL R50, R46, UR9 ;  /* 0x000000092e327c20 */ /* 0x000fe20008400000 */
[----:B------:R-:W-:Y:S01]  /*1710*/  FMUL R51, R47, UR9 ;  /* 0x000000092f337c20 */ /* 0x000fe20008400000 */
[----:B------:R-:W-:Y:S02]  /*1720*/  FMNMX R40, R40, R41, !PT ;  /* 0x0000002928287209 */ /* 0x000fe40007800000 */
[----:B------:R-:W-:Y:S02]  /*1730*/  FMNMX R42, R42, R43, !PT ;  /* 0x0000002b2a2a7209 */ /* 0x000fe40007800000 */
[----:B------:R-:W-:Y:S02]  /*1740*/  FMNMX R48, R48, R49, !PT ;  /* 0x0000003130307209 */ /* 0x000fe40007800000 */
[----:B------:R-:W-:Y:S01]  /*1750*/  FMNMX R50, R50, R51, !PT ;  /* 0x0000003332327209 */ /* 0x000fe20007800000 */
[----:B------:R-:W0:Y:S04]  /*1760*/  SHFL.BFLY PT, R41, R40, 0x2, 0x1f ;  /* 0x0c401f0028297f89 */ /* 0x000e2800000e0000 */
[----:B------:R-:W1:Y:S04]  /*1770*/  SHFL.BFLY PT, R43, R42, 0x2, 0x1f ;  /* 0x0c401f002a2b7f89 */ /* 0x000e6800000e0000 */
[----:B------:R-:W2:Y:S04]  /*1780*/  SHFL.BFLY PT, R51, R48, 0x2, 0x1f ;  /* 0x0c401f0030337f89 */ /* 0x000ea800000e0000 */
[----:B------:R-:W3:Y:S01]  /*1790*/  SHFL.BFLY PT, R55, R50, 0x2, 0x1f ;  /* 0x0c401f0032377f89 */ /* 0x000ee200000e0000 */
[----:B0-----:R-:W-:-:S02]  /*17a0*/  FMNMX R41, R40, R41, !PT ;  /* 0x0000002928297209 */ /* 0x001fc40007800000 */
[----:B-1----:R-:W-:Y:S02]  /*17b0*/  FMNMX R49, R42, R43, !PT ;  /* 0x0000002b2a317209 */ /* 0x002fe40007800000 */
[----:B--2---:R-:W-:Y:S02]  /*17c0*/  FMNMX R53, R48, R51, !PT ;  /* 0x0000003330357209 */ /* 0x004fe40007800000 */
[----:B---3--:R-:W-:Y:S01]  /*17d0*/  FMNMX R57, R50, R55, !PT ;  /* 0x0000003732397209 */ /* 0x008fe20007800000 */
        /* <DEDUP_REMOVED lines=8> */
[----:B------:R-:W-:Y:S04]  /*1860*/  @P1 STS [R6+0x2000], R43 ;  /* 0x0020002b06001388 */ /* 0x000fe80000000800 */
[----:B------:R-:W-:Y:S04]  /*1870*/  @P1 STS [R6+0x2040], R51 ;  /* 0x0020403306001388 */ /* 0x000fe80000000800 */
[----:B------:R-:W-:Y:S04]  /*1880*/  @P1 STS [R6+0x2080], R55 ;  /* 0x0020803706001388 */ /* 0x000fe80000000800 */
[----:B------:R-:W-:Y:S01]  /*1890*/  @P1 STS [R6+0x20c0], R59 ;  /* 0x0020c03b06001388 */ /* 0x000fe20000000800 */
[----:B------:R-:W-:Y:S06]  /*18a0*/  BAR.SYNC.DEFER_BLOCKING 0x0 ;  /* 0x0000000000007b1d */ /* 0x000fec0000010000 */
[----:B------:R-:W0:Y:S04]  /*18b0*/  @!P3 LDS R16, [R12+0x2000] ;  /* 0x002000000c10b984 */ /* 0x000e280000000800 */
[----:B0-----:R-:W0:Y:S02]  /*18c0*/  SHFL.BFLY PT, R41, R16, 0x1, 0x1f ;  /* 0x0c201f0010297f89 */ /* 0x001e2400000e0000 */
[----:B0-----:R-:W-:-:S05]  /*18d0*/  FMNMX R41, R16, R41, !PT ;  /* 0x0000002910297209 */ /* 0x001fca0007800000 */
[----:B------:R-:W-:Y:S01]  /*18e0*/  @P0 STS [R12+0x2000], R41 ;  /* 0x002000290c000388 */ /* 0x000fe20000000800 */
[----:B------:R-:W-:Y:S06]  /*18f0*/  BAR.SYNC.DEFER_BLOCKING 0x0 ;  /* 0x0000000000007b1d */ /* 0x000fec0000010000 */
[----:B------:R-:W0:Y:S04]  /*1900*/  LDS R49, [R5+UR6+0x2000] ;  /* 0x0020000605317984 */ /* 0x000e280008000800 */
[----:B------:R-:W1:Y:S04]  /*1910*/  LDS R48, [R5+UR6+0x2040] ;  /* 0x0020400605307984 */ /* 0x000e680008000800 */
[----:B------:R-:W2:Y:S04]  /*1920*/  LDS R51, [R5+UR6+0x2080] ;  /* 0x0020800605337984 */ /* 0x000ea80008000800 */
[----:B------:R-:W3:Y:S01]  /*1930*/  LDS R50, [R5+UR6+0x20c0] ;  /* 0x0020c00605327984 */ /* 0x000ee20008000800 */
[----:B0-----:R-:W-:-:S02]  /*1940*/  FMNMX R49, R49, R80, !PT ;  /* 0x0000005031317209 */ /* 0x001fc40007800000 */
[----:B-1----:R-:W-:Y:S02]  /*1950*/  FMNMX R48, R48, R79, !PT ;  /* 0x0000004f30307209 */ /* 0x002fe40007800000 */
[----:B--2---:R-:W-:Y:S02]  /*1960*/  FMNMX R51, R51, R78, !PT ;  /* 0x0000004e33337209 */ /* 0x004fe40007800000 */
[----:B---3--:R-:W-:Y:S01]  /*1970*/  FMNMX R50, R50, R77, !PT ;  /* 0x0000004d32327209 */ /* 0x008fe20007800000 */
[--C-:B------:R-:W-:Y:S01]  /*1980*/  FFMA R36, R36, UR9, -R49.reuse ;  /* 0x0000000924247c23 */ /* 0x100fe20008000831 */
[----:B------:R-:W-:Y:S01]  /*1990*/  FFMA R37, R37, UR9, -R49 ;  /* 0x0000000925257c23 */ /* 0x000fe20008000831 */
[--C-:B------:R-:W-:Y:S01]  /*19a0*/  FFMA R38, R38, UR9, -R48.reuse ;  /* 0x0000000926267c23 */ /* 0x100fe20008000830 */
[----:B------:R-:W-:Y:S01]  /*19b0*/  FFMA R39, R39, UR9, -R48 ;  /* 0x0000000927277c23 */ /* 0x000fe20008000830 */
[--C-:B------:R-:W-:Y:S01]  /*19c0*/  FFMA R44, R44, UR9, -R51.reuse ;  /* 0x000000092c2c7c23 */ /* 0x100fe20008000833 */
[----:B------:R-:W-:Y:S01]  /*19d0*/  FFMA R45, R45, UR9, -R51 ;  /* 0x000000092d2d7c23 */ /* 0x000fe20008000833 */
[--C-:B------:R-:W-:Y:S01]  /*19e0*/  FFMA R46, R46, UR9, -R50.reuse ;  /* 0x000000092e2e7c23 */ /* 0x100fe20008000832 */
[----:B------:R-:W-:Y:S01]  /*19f0*/  FFMA R47, R47, UR9, -R50 ;  /* 0x000000092f2f7c23 */ /* 0x000fe20008000832 */
[----:B------:R-:W-:Y:S01]  /*1a00*/  FMUL R36, R36, 1.4426950216293334961 ;  /* 0x3fb8aa3b24247820 */ /* 0x000fe20000400000 */
[----:B------:R-:W-:Y:S01]  /*1a10*/  FMUL R37, R37, 1.4426950216293334961 ;  /* 0x3fb8aa3b25257820 */ /* 0x000fe20000400000 */
[----:B------:R-:W-:Y:S01]  /*1a20*/  FMUL R38, R38, 1.4426950216293334961 ;  /* 0x3fb8aa3b26267820 */ /* 0x000fe20000400000 */
[----:B------:R-:W-:Y:S01]  /*1a30*/  FMUL R39, R39, 1.4426950216293334961 ;  /* 0x3fb8aa3b27277820 */ /* 0x000fe20000400000 */
[----:B------:R-:W-:Y:S01]  /*1a40*/  FMUL R44, R44, 1.4426950216293334961 ;  /* 0x3fb8aa3b2c2c7820 */ /* 0x000fe20000400000 */
[----:B------:R-:W-:Y:S01]  /*1a50*/  FMUL R45, R45, 1.4426950216293334961 ;  /* 0x3fb8aa3b2d2d7820 */ /* 0x000fe20000400000 */
[----:B------:R-:W-:Y:S01]  /*1a60*/  FMUL R46, R46, 1.4426950216293334961 ;  /* 0x3fb8aa3b2e2e7820 */ /* 0x000fe20000400000 */
[----:B------:R-:W-:Y:S01]  /*1a70*/  FMUL R47, R47, 1.4426950216293334961 ;  /* 0x3fb8aa3b2f2f7820 */ /* 0x000fe20000400000 */
[----:B------:R-:W-:Y:S08]  /*1a80*/  MUFU.EX2 R60, R36 ;  /* 0x00000024003c7308 */ /* 0x000ff00000000800 */
[----:B------:R-:W0:Y:S08]  /*1a90*/  MUFU.EX2 R61, R37 ;  /* 0x00000025003d7308 */ /* 0x000e300000000800 */
[----:B------:R-:W-:Y:S08]  /*1aa0*/  MUFU.EX2 R62, R38 ;  /* 0x00000026003e7308 */ /* 0x000ff00000000800 */
[----:B------:R-:W1:Y:S08]  /*1ab0*/  MUFU.EX2 R63, R39 ;  /* 0x00000027003f7308 */ /* 0x000e700000000800 */
[----:B------:R-:W-:Y:S08]  /*1ac0*/  MUFU.EX2 R64, R44 ;  /* 0x0000002c00407308 */ /* 0x000ff00000000800 */
[----:B------:R-:W2:Y:S08]  /*1ad0*/  MUFU.EX2 R65, R45 ;  /* 0x0000002d00417308 */ /* 0x000eb00000000800 */
[----:B------:R-:W-:Y:S08]  /*1ae0*/  MUFU.EX2 R66, R46 ;  /* 0x0000002e00427308 */ /* 0x000ff00000000800 */
[----:B------:R-:W3:Y:S01]  /*1af0*/  MUFU.EX2 R67, R47 ;  /* 0x0000002f00437308 */ /* 0x000ee20000000800 */
[----:B0-----:R-:W-:Y:S01]  /*1b00*/  FADD R36, R60, R61 ;  /* 0x0000003d3c247221 */ /* 0x001fe20000000000 */
[----:B-1----:R-:W-:Y:S01]  /*1b10*/  FADD R37, R62, R63 ;  /* 0x0000003f3e257221 */ /* 0x002fe20000000000 */
[----:B--2---:R-:W-:-:S03]  /*1b20*/  FADD R38, R64, R65 ;  /* 0x0000004140267221 */ /* 0x004fc60000000000 */
[----:B------:R-:W0:Y:S04]  /*1b30*/  SHFL.BFLY PT, R41, R36, 0x2, 0x1f ;  /* 0x0c401f0024297f89 */ /* 0x000e2800000e0000 */
[----:B------:R-:W1:Y:S01]  /*1b40*/  SHFL.BFLY PT, R40, R37, 0x2, 0x1f ;  /* 0x0c401f0025287f89 */ /* 0x000e6200000e0000 */
[----:B---3--:R-:W-:-:S03]  /*1b50*/  FADD R39, R66, R67 ;  /* 0x0000004342277221 */ /* 0x008fc60000000000 */
[----:B------:R-:W2:Y:S04]  /*1b60*/  SHFL.BFLY PT, R43, R38, 0x2, 0x1f ;  /* 0x0c401f00262b7f89 */ /* 0x000ea800000e0000 */
[----:B------:R-:W3:Y:S01]  /*1b70*/  SHFL.BFLY PT, R52, R39, 0x2, 0x1f ;  /* 0x0c401f0027347f89 */ /* 0x000ee200000e0000 */
[----:B0-----:R-:W-:Y:S01]  /*1b80*/  FADD R41, R36, R41 ;  /* 0x0000002924297221 */ /* 0x001fe20000000000 */
[----:B-1----:R-:W-:-:S04]  /*1b90*/  FADD R42, R37, R40 ;  /* 0x00000028252a7221 */ /* 0x002fc80000000000 */
[----:B------:R-:W0:Y:S01]  /*1ba0*/  SHFL.BFLY PT, R40, R41, 0x1, 0x1f ;  /* 0x0c201f0029287f89 */ /* 0x000e2200000e0000 */
[----:B--2---:R-:W-:Y:S01]  /*1bb0*/  FADD R44, R38, R43 ;  /* 0x0000002b262c7221 */ /* 0x004fe20000000000 */
[----:B---3--:R-:W-:Y:S02]  /*1bc0*/  FADD R52, R39, R52 ;  /* 0x0000003427347221 */ /* 0x008fe40000000000 */
[----:B------:R-:W1:Y:S04]  /*1bd0*/  SHFL.BFLY PT, R43, R42, 0x1, 0x1f ;  /* 0x0c201f002a2b7f89 */ /* 0x000e6800000e0000 */
[----:B------:R-:W2:Y:S04]  /*1be0*/  SHFL.BFLY PT, R45, R44, 0x1, 0x1f ;  /* 0x0c201f002c2d7f89 */ /* 0x000ea800000e0000 */
[----:B------:R-:W3:Y:S01]  /*1bf0*/  SHFL.BFLY PT, R47, R52, 0x1, 0x1f ;  /* 0x0c201f00342f7f89 */ /* 0x000ee200000e0000 */
[----:B0-----:R-:W-:Y:S01]  /*1c00*/  FADD R37, R41, R40 ;  /* 0x0000002829257221 */ /* 0x001fe20000000000 */
[----:B------:R-:W-:Y:S01]  /*1c10*/  BAR.SYNC.DEFER_BLOCKING 0x0 ;  /* 0x0000000000007b1d */ /* 0x000fe20000010000 */
[----:B-1----:R-:W-:Y:S01]  /*1c20*/  FADD R53, R42, R43 ;  /* 0x0000002b2a357221 */ /* 0x002fe20000000000 */
[----:B--2---:R-:W-:Y:S01]  /*1c30*/  FADD R55, R44, R45 ;  /* 0x0000002d2c377221 */ /* 0x004fe20000000000 */
[----:B---3--:R-:W-:-:S03]  /*1c40*/  FADD R57, R52, R47 ;  /* 0x0000002f34397221 */ /* 0x008fc60000000000 */
[----:B------:R-:W-:Y:S04]  /*1c50*/  @P1 STS [R6+0x2000], R37 ;  /* 0x0020002506001388 */ /* 0x000fe80000000800 */
[----:B------:R-:W-:Y:S04]  /*1c60*/  @P1 STS [R6+0x2040], R53 ;  /* 0x0020403506001388 */ /* 0x000fe80000000800 */
[----:B------:R-:W-:Y:S04]  /*1c70*/  @P1 STS [R6+0x2080], R55 ;  /* 0x0020803706001388 */ /* 0x000fe80000000800 */
[----:B------:R-:W-:Y:S01]  /*1c80*/  @P1 STS [R6+0x20c0], R57 ;  /* 0x0020c03906001388 */ /* 0x000fe20000000800 */
[----:B------:R-:W-:Y:S06]  /*1c90*/  BAR.SYNC.DEFER_BLOCKING 0x0 ;  /* 0x0000000000007b1d */ /* 0x000fec0000010000 */
[----:B------:R-:W0:Y:S04]  /*1ca0*/  @!P3 LDS R17, [R12+0x2000] ;  /* 0x002000000c11b984 */ /* 0x000e280000000800 */
[----:B0-----:R-:W0:Y:S02]  /*1cb0*/  SHFL.BFLY PT, R36, R17, 0x1, 0x1f ;  /* 0x0c201f0011247f89 */ /* 0x001e2400000e0000 */
[----:B0-----:R-:W-:-:S05]  /*1cc0*/  FADD R47, R17, R36 ;  /* 0x00000024112f7221 */ /* 0x001fca0000000000 */
[----:B------:R0:W-:Y:S01]  /*1cd0*/  @P0 STS [R12+0x2000], R47 ;  /* 0x0020002f0c000388 */ /* 0x0001e20000000800 */
[----:B------:R-:W-:Y:S01]  /*1ce0*/  BAR.SYNC.DEFER_BLOCKING 0x0 ;  /* 0x0000000000007b1d */ /* 0x000fe20000010000 */
[----:B------:R-:W-:-:S04]  /*1cf0*/  IMAD.WIDE R44, R18, 0x2, R96 ;  /* 0x00000002122c7825 */ /* 0x000fc800078e0260 */
[----:B------:R-:W-:-:S04]  /*1d00*/  IMAD.WIDE R36, R18, 0x2, R92 ;  /* 0x0000000212247825 */ /* 0x000fc800078e025c */
[----:B------:R-:W-:-:S04]  /*1d10*/  IMAD.WIDE R38, R18, 0x2, R90 ;  /* 0x0000000212267825 */ /* 0x000fc800078e025a */
[----:B------:R-:W-:-:S04]  /*1d20*/  IMAD.WIDE R54, R18, 0x2, R86 ;  /* 0x0000000212367825 */ /* 0x000fc800078e0256 */
[----:B------:R-:W-:-:S04]  /*1d30*/  IMAD.WIDE R42, R18, 0x2, R94 ;  /* 0x00000002122a7825 */ /* 0x000fc800078e025e */
[C---:B------:R-:W-:Y:S01]  /*1d40*/  IMAD.WIDE R40, R18.reuse, 0x2, R88 ;  /* 0x0000000212287825 */ /* 0x040fe200078e0258 */
[----:B------:R-:W2:Y:S03]  /*1d50*/  LDG.E.U16 R44, desc[UR10][R44.64] ;  /* 0x0000000a2c2c7981 */ /* 0x000ea6000c1e1500 */
[C---:B0-----:R-:W-:Y:S01]  /*1d60*/  IMAD.WIDE R46, R18.reuse, 0x2, R84 ;  /* 0x00000002122e7825 */ /* 0x041fe200078e0254 */
[----:B------:R-:W3:Y:S03]  /*1d70*/  LDG.E.U16 R114, desc[UR10][R42.64] ;  /* 0x0000000a2a727981 */ /* 0x000ee6000c1e1500 */
[----:B------:R-:W-:Y:S01]  /*1d80*/  IMAD.WIDE R52, R18, 0x2, R82 ;  /* 0x0000000212347825 */ /* 0x000fe200078e0252 */
[----:B------:R-:W4:Y:S04]  /*1d90*/  LDG.E.U16 R36, desc[UR10][R36.64] ;  /* 0x0000000a24247981 */ /* 0x000f28000c1e1500 */
[----:B------:R-:W5:Y:S04]  /*1da0*/  LDG.E.U16 R38, desc[UR10][R38.64] ;  /* 0x0000000a26267981 */ /* 0x000f68000c1e1500 */
[----:B------:R0:W5:Y:S04]  /*1db0*/  LDG.E.U16 R116, desc[UR10][R40.64] ;  /* 0x0000000a28747981 */ /* 0x000168000c1e1500 */
[----:B------:R-:W5:Y:S04]  /*1dc0*/  LDG.E.U16 R54, desc[UR10][R54.64] ;  /* 0x0000000a36367981 */ /* 0x000f68000c1e1500 */
[----:B------:R-:W5:Y:S04]  /*1dd0*/  LDG.E.U16 R118, desc[UR10][R46.64] ;  /* 0x0000000a2e767981 */ /* 0x000f68000c1e1500 */
[----:B------:R1:W5:Y:S04]  /*1de0*/  LDG.E.U16 R120, desc[UR10][R52.64] ;  /* 0x0000000a34787981 */ /* 0x000368000c1e1500 */
[----:B------:R-:W1:Y:S04]  /*1df0*/  LDS R56, [R5+UR6+0x2000] ;  /* 0x0020000605387984 */ /* 0x000e680008000800 */
[----:B------:R-:W-:Y:S04]  /*1e00*/  LDS R57, [R5+UR6+0x2040] ;  /* 0x0020400605397984 */ /* 0x000fe80008000800 */
[----:B------:R-:W-:Y:S04]  /*1e10*/  LDS R58, [R5+UR6+0x2080] ;  /* 0x00208006053a7984 */ /* 0x000fe80008000800 */
[----:B------:R-:W-:Y:S01]  /*1e20*/  LDS R59, [R5+UR6+0x20c0] ;  /* 0x0020c006053b7984 */ /* 0x000fe20008000800 */
[----:B------:R-:W-:Y:S01]  /*1e30*/  BAR.SYNC.DEFER_BLOCKING 0x0 ;  /* 0x0000000000007b1d */ /* 0x000fe20000010000 */
[----:B0-----:R-:W-:-:S02]  /*1e40*/  F2FP.F16.F32.PACK_AB R40, R61, R60 ;  /* 0x0000003c3d28723e */ /* 0x001fc400000000ff */
[----:B------:R-:W-:Y:S02]  /*1e50*/  F2FP.F16.F32.PACK_AB R41, R63, R62 ;  /* 0x0000003e3f29723e */ /* 0x000fe400000000ff */
[----:B------:R-:W-:Y:S02]  /*1e60*/  F2FP.F16.F32.PACK_AB R42, R65, R64 ;  /* 0x00000040412a723e */ /* 0x000fe400000000ff */
[----:B------:R-:W-:Y:S01]  /*1e70*/  F2FP.F16.F32.PACK_AB R43, R67, R66 ;  /* 0x00000042432b723e */ /* 0x000fe200000000ff */
[----:B-1----:R-:W-:-:S04]  /*1e80*/  FADD R52, -R49, R80 ;  /* 0x0000005031347221 */ /* 0x002fc80000000100 */
[----:B------:R-:W-:Y:S01]  /*1e90*/  FMUL R53, R52, 1.4426950216293334961 ;  /* 0x3fb8aa3b34357820 */ /* 0x000fe20000400000 */
[----:B------:R-:W-:-:S05]  /*1ea0*/  FADD R52, -R48, R79 ;  /* 0x0000004f30347221 */ /* 0x000fca0000000100 */
[----:B------:R-:W0:Y:S02]  /*1eb0*/  MUFU.EX2 R53, R53 ;  /* 0x0000003500357308 */ /* 0x000e240000000800 */
[C---:B0-----:R-:W-:Y:S01]  /*1ec0*/  FMUL R32, R53.reuse, R32 ;  /* 0x0000002035207220 */ /* 0x041fe20000400000 */
[C---:B------:R-:W-:Y:S01]  /*1ed0*/  FMUL R33, R53.reuse, R33 ;  /* 0x0000002135217220 */ /* 0x040fe20000400000 */
[C---:B------:R-:W-:Y:S01]  /*1ee0*/  FMUL R24, R53.reuse, R24 ;  /* 0x0000001835187220 */ /* 0x040fe20000400000 */
[C---:B------:R-:W-:Y:S01]  /*1ef0*/  FMUL R25, R53.reuse, R25 ;  /* 0x0000001935197220 */ /* 0x040fe20000400000 */
[----:B------:R-:W-:Y:S01]  /*1f00*/  UIADD3 UR4, UR4, 0x10, URZ ;  /* 0x0000001004047890 */ /* 0x000fe2000fffe03f */
[----:B------:R-:W-:Y:S01]  /*1f10*/  FFMA R75, R53, R75, R56 ;  /* 0x0000004b354b7223 */ /* 0x000fe20000000038 */
[----:B------:R-:W-:Y:S02]  /*1f20*/  IMAD.MOV.U32 R80, RZ, RZ, R49 ;  /* 0x000000ffff507224 */ /* 0x000fe400078e0031 */
[----:B------:R-:W-:Y:S01]  /*1f30*/  IMAD.MOV.U32 R79, RZ, RZ, R48 ;  /* 0x000000ffff4f7224 */ /* 0x000fe200078e0030 */
[----:B--2---:R-:W-:Y:S04]  /*1f40*/  STS.U16 [R9+UR6+0x2000], R44 ;  /* 0x0020002c09007988 */ /* 0x004fe80008000406 */
[----:B---3--:R-:W-:Y:S04]  /*1f50*/  STS.U16 [R9+UR6+0x2200], R114 ;  /* 0x0022007209007988 */ /* 0x008fe80008000406 */
[----:B----4-:R-:W-:Y:S04]  /*1f60*/  STS.U16 [R9+UR6+0x2400], R36 ;  /* 0x0024002409007988 */ /* 0x010fe80008000406 */
[----:B-----5:R-:W-:Y:S04]  /*1f70*/  STS.U16 [R9+UR6+0x2600], R38 ;  /* 0x0026002609007988 */ /* 0x020fe80008000406 */
[----:B------:R-:W-:Y:S04]  /*1f80*/  STS.U16 [R9+UR6+0x2800], R116 ;  /* 0x0028007409007988 */ /* 0x000fe80008000406 */
[----:B------:R0:W-:Y:S04]  /*1f90*/  STS.U16 [R9+UR6+0x2a00], R54 ;  /* 0x002a003609007988 */ /* 0x0001e80008000406 */
[----:B------:R-:W-:Y:S04]  /*1fa0*/  STS.U16 [R9+UR6+0x2c00], R118 ;  /* 0x002c007609007988 */ /* 0x000fe80008000406 */
[----:B------:R-:W-:Y:S04]  /*1fb0*/  STS.U16 [R9+UR6+0x2e00], R120 ;  /* 0x002e007809007988 */ /* 0x000fe80008000406 */
[----:B------:R-:W-:Y:S01]  /*1fc0*/  STSM.16.M88.4 [R8+0x3000], R40 ;  /* 0x0030002808007844 */ /* 0x000fe20000000200 */
[----:B------:R-:W-:Y:S01]  /*1fd0*/  BAR.SYNC.DEFER_BLOCKING 0x0 ;  /* 0x0000000000007b1d */ /* 0x000fe20000010000 */
[----:B0-----:R-:W-:-:S06]  /*1fe0*/  FMUL R54, R52, 1.4426950216293334961 ;  /* 0x3fb8aa3b34367820 */ /* 0x001fcc0000400000 */
[----:B------:R-:W0:Y:S01]  /*1ff0*/  MUFU.EX2 R54, R54 ;  /* 0x0000003600367308 */ /* 0x000e220000000800 */
[----:B------:R-:W-:Y:S04]  /*2000*/  LDSM.16.M88.4 R44, [R11+UR6+0x3000] ;  /* 0x003000060b2c783b */ /* 0x000fe80008000200 */
[----:B------:R-:W1:Y:S01]  /*2010*/  LDSM.16.M88.4 R36, [R10+0x2000] ;  /* 0x002000000a24783b */ /* 0x000e620000000200 */
[C---:B0-----:R-:W-:Y:S01]  /*2020*/  FMUL R34, R54.reuse, R34 ;  /* 0x0000002236227220 */ /* 0x041fe20000400000 */
[C---:B------:R-:W-:Y:S01]  /*2030*/  FMUL R35, R54.reuse, R35 ;  /* 0x0000002336237220 */ /* 0x040fe20000400000 */
[C---:B------:R-:W-:Y:S01]  /*2040*/  FMUL R26, R54.reuse, R26 ;  /* 0x0000001a361a7220 */ /* 0x040fe20000400000 */
[----:B------:R-:W-:Y:S01]  /*2050*/  FMUL R27, R54, R27 ;  /* 0x0000001b361b7220 */ /* 0x000fe20000400000 */
[----:B------:R-:W0:Y:S01]  /*2060*/  LDSM.16.M88.4 R40, [R11+UR6+0x3200] ;  /* 0x003200060b28783b */ /* 0x000e220008000200 */
[----:B------:R-:W-:-:S04]  /*2070*/  FADD R52, -R51, R78 ;  /* 0x0000004e33347221 */ /* 0x000fc80000000100 */
[----:B------:R-:W-:Y:S01]  /*2080*/  FMUL R55, R52, 1.4426950216293334961 ;  /* 0x3fb8aa3b34377820 */ /* 0x000fe20000400000 */
[----:B------:R-:W-:-:S04]  /*2090*/  FADD R52, -R50, R77 ;  /* 0x0000004d32347221 */ /* 0x000fc80000000100 */
[----:B------:R-:W-:Y:S01]  /*20a0*/  FMUL R52, R52, 1.4426950216293334961 ;  /* 0x3fb8aa3b34347820 */ /* 0x000fe20000400000 */
[----:B------:R-:W2:Y:S08]  /*20b0*/  MUFU.EX2 R55, R55 ;  /* 0x0000003700377308 */ /* 0x000eb00000000800 */
[----:B------:R-:W3:Y:S01]  /*20c0*/  MUFU.EX2 R52, R52 ;  /* 0x0000003400347308 */ /* 0x000ee20000000800 */
[C---:B-1----:R-:W-:Y:S06]  /*20d0*/  HMMA.16816.F32 R32, R44.reuse, R36, R32 ;  /* 0x000000242c20723c */ /* 0x042fec0000001820 */
[----:B------:R-:W-:Y:S01]  /*20e0*/  HMMA.16816.F32 R24, R44, R38, R24 ;  /* 0x000000262c18723c */ /* 0x000fe20000001818 */
[----:B------:R-:W1:Y:S08]  /*20f0*/  LDC R44, c[0x0][0x280] ;  /* 0x0000a000ff2c7b82 */ /* 0x000e700000000800 */
[----:B------:R-:W4:Y:S08]  /*2100*/  LDC R45, c[0x0][0x264] ;  /* 0x00009900ff2d7b82 */ /* 0x000f300000000800 */
[----:B------:R-:W5:Y:S01]  /*2110*/  LDC R47, c[0x0][0x254] ;  /* 0x00009500ff2f7b82 */ /* 0x000f620000000800 */
[C---:B--2---:R-:W-:Y:S01]  /*2120*/  FMUL R20, R55.reuse, R20 ;  /* 0x0000001437147220 */ /* 0x044fe20000400000 */
[C---:B------:R-:W-:Y:S01]  /*2130*/  FMUL R21, R55.reuse, R21 ;  /* 0x0000001537157220 */ /* 0x040fe20000400000 */
[C---:B------:R-:W-:Y:S01]  /*2140*/  FMUL R28, R55.reuse, R28 ;  /* 0x0000001c371c7220 */ /* 0x040fe20000400000 */
[----:B-1----:R-:W-:Y:S01]  /*2150*/  ISETP.LE.AND P4, PT, R44, UR4, PT ;  /* 0x000000042c007c0c */ /* 0x002fe2000bf83270 */
[C---:B------:R-:W-:Y:S01]  /*2160*/  FMUL R29, R55.reuse, R29 ;  /* 0x0000001d371d7220 */ /* 0x040fe20000400000 */
[C---:B---3--:R-:W-:Y:S01]  /*2170*/  FMUL R22, R52.reuse, R22 ;  /* 0x0000001634167220 */ /* 0x048fe20000400000 */
[C---:B------:R-:W-:Y:S01]  /*2180*/  FMUL R23, R52.reuse, R23 ;  /* 0x0000001734177220 */ /* 0x040fe20000400000 */
[C---:B------:R-:W-:Y:S01]  /*2190*/  FMUL R30, R52.reuse, R30 ;  /* 0x0000001e341e7220 */ /* 0x040fe20000400000 */
[----:B------:R-:W-:Y:S01]  /*21a0*/  FMUL R31, R52, R31 ;  /* 0x0000001f341f7220 */ /* 0x000fe20000400000 */
[----:B------:R-:W-:Y:S01]  /*21b0*/  FFMA R74, R54, R74, R57 ;  /* 0x0000004a364a7223 */ /* 0x000fe20000000039 */
[----:B------:R-:W-:-:S03]  /*21c0*/  FFMA R73, R55, R73, R58 ;  /* 0x0000004937497223 */ /* 0x000fc6000000003a */
[----:B0-----:R-:W-:Y:S01]  /*21d0*/  HMMA.16816.F32 R20, R40, R36, R20 ;  /* 0x000000242814723c */ /* 0x001fe20000001814 */
[----:B------:R-:W-:Y:S01]  /*21e0*/  FFMA R72, R52, R72, R59 ;  /* 0x0000004834487223 */ /* 0x000fe2000000003b */
[----:B----4-:R-:W-:Y:S01]  /*21f0*/  IMAD R18, R45, 0x10, R18 ;  /* 0x000000102d127824 */ /* 0x010fe200078e0212 */
[----:B------:R-:W-:-:S03]  /*2200*/  MOV R78, R51 ;  /* 0x00000033004e7202 */ /* 0x000fc60000000f00 */
[----:B------:R-:W-:Y:S01]  /*2210*/  HMMA.16816.F32 R28, R40, R38, R28 ;  /* 0x00000026281c723c */ /* 0x000fe2000000181c */
[----:B-----5:R-:W-:Y:S01]  /*2220*/  LEA R14, R47, R14, 0x4 ;  /* 0x0000000e2f0e7211 */ /* 0x020fe200078e20ff */
[----:B------:R-:W-:Y:S01]  /*2230*/  IMAD.MOV.U32 R77, RZ, RZ, R50 ;  /* 0x000000ffff4d7224 */ /* 0x000fe200078e0032 */
[----:B------:R-:W-:-:S06]  /*2240*/  NOP ;  /* 0x0000000000007918 */ /* 0x000fcc0000000000 */
[----:B------:R-:W-:-:S15]  /*2250*/  @!P4 BRA `(.L_x_1) ;  /* 0xffffffec00fcc947 */ /* 0x000fde000383ffff */
.L_x_0:
[C---:B------:R-:W-:Y:S01]  /*2260*/  FMUL R6, R75.reuse, 8388608 ;  /* 0x4b0000004b067820 */ /* 0x040fe20000400000 */
[----:B------:R-:W-:Y:S01]  /*2270*/  FSETP.GEU.AND P0, PT, R75, 1.175494350822287508e-38, PT ;  /* 0x008000004b00780b */ /* 0x000fe20003f0e000 */
[C---:B------:R-:W-:Y:S01]  /*2280*/  FMUL R7, R73.reuse, 8388608 ;  /* 0x4b00000049077820 */ /* 0x040fe20000400000 */
[----:B------:R-:W-:Y:S01]  /*2290*/  FSETP.GEU.AND P1, PT, R74, 1.175494350822287508e-38, PT ;  /* 0x008000004a00780b */ /* 0x000fe20003f2e000 */
[----:B------:R-:W-:Y:S01]  /*22a0*/  IMAD.MOV.U32 R39, RZ, RZ, R32 ;  /* 0x000000ffff277224 */ /* 0x000fe200078e0020 */
[----:B------:R-:W-:Y:S01]  /*22b0*/  FSEL R6, R6, R75, !P0 ;  /* 0x0000004b06067208 */ /* 0x000fe20004000000 */
[----:B------:R-:W-:Y:S01]  /*22c0*/  IMAD.MOV.U32 R36, RZ, RZ, R35 ;  /* 0x000000ffff247224 */ /* 0x000fe200078e0023 */
[----:B------:R-:W-:Y:S01]  /*22d0*/  FSEL R9, RZ, -23, P0 ;  /* 0xc1b80000ff097808 */ /* 0x000fe20000000000 */
[----:B------:R-:W0:Y:S01]  /*22e0*/  S2UR UR5, SR_CgaCtaId ;  /* 0x00000000000579c3 */ /* 0x000e220000008800 */
[----:B------:R-:W-:Y:S01]  /*22f0*/  FSETP.GEU.AND P3, PT, R73, 1.175494350822287508e-38, PT ;  /* 0x008000004900780b */ /* 0x000fe20003f6e000 */
[----:B------:R-:W-:Y:S01]  /*2300*/  VIADD R5, R6, 0xc0cafb0d ;  /* 0xc0cafb0d06057836 */ /* 0x000fe20000000000 */
[C---:B------:R-:W-:Y:S01]  /*2310*/  FSETP.GEU.AND P4, PT, R72.reuse, 1.175494350822287508e-38, PT ;  /* 0x008000004800780b */ /* 0x040fe20003f8e000 */
[----:B------:R-:W-:Y:S01]  /*2320*/  IMAD.MOV.U32 R38, RZ, RZ, R34 ;  /* 0x000000ffff267224 */ /* 0x000fe200078e0022 */
[C---:B------:R-:W-:Y:S01]  /*2330*/  FSETP.GT.AND P5, PT, |R72|.reuse, 8.50705917302346158658e+37, PT ;  /* 0x7e8000004800780b */ /* 0x040fe20003fa4200 */
[----:B------:R-:W-:Y:S01]  /*2340*/  IMAD.MOV.U32 R34, RZ, RZ, R26 ;  /* 0x000000ffff227224 */ /* 0x000fe200078e001a */
[----:B------:R-:W-:Y:S01]  /*2350*/  LOP3.LUT R13, R5, 0xff800000, RZ, 0xc0, !PT ;  /* 0xff800000050d7812 */ /* 0x000fe200078ec0ff */
[----:B------:R-:W-:Y:S01]  /*2360*/  FMUL R5, R72, 8388608 ;  /* 0x4b00000048057820 */ /* 0x000fe20000400000 */
[----:B------:R-:W-:Y:S01]  /*2370*/  FSETP.GT.AND P0, PT, |R73|, 8.50705917302346158658e+37, PT ;  /* 0x7e8000004900780b */ /* 0x000fe20003f04200 */
[----:B------:R-:W-:Y:S01]  /*2380*/  BAR.SYNC.DEFER_BLOCKING 0x0 ;  /* 0x0000000000007b1d */ /* 0x000fe20000010000 */
[----:B------:R-:W-:Y:S01]  /*2390*/  I2FP.F32.S32 R8, R13 ;  /* 0x0000000d00087245 */ /* 0x000fe20000201400 */
[----:B------:R-:W-:Y:S01]  /*23a0*/  IMAD.IADD R13, R6, 0x1, -R13 ;  /* 0x00000001060d7824 */ /* 0x000fe200078e0a0d */
[----:B------:R-:W-:-:S02]  /*23b0*/  FSEL R7, R7, R73, !P3 ;  /* 0x0000004907077208 */ /* 0x000fc40005800000 */
[----:B------:R-:W-:Y:S01]  /*23c0*/  FSETP.GEU.AND P6, PT, |R72|, 1.175494350822287508e-38, PT ;  /* 0x008000004800780b */ /* 0x000fe20003fce200 */
[----:B------:R-:W-:Y:S01]  /*23d0*/  FFMA.FTZ R9, R8, 1.1920928955078125e-07, R9 ;  /* 0x3400000008097823 */ /* 0x000fe20000010009 */
[----:B------:R-:W-:Y:S01]  /*23e0*/  FMUL R8, R74, 8388608 ;  /* 0x4b0000004a087820 */ /* 0x000fe20000400000 */
[----:B------:R-:W-:Y:S01]  /*23f0*/  FSEL R5, R5, R72, !P4 ;  /* 0x0000004805057208 */ /* 0x000fe20006000000 */
[----:B------:R-:W-:Y:S01]  /*2400*/  VIADD R14, R7, 0xc0cafb0d ;  /* 0xc0cafb0d070e7836 */ /* 0x000fe20000000000 */
[----:B------:R-:W-:Y:S01]  /*2410*/  FSEL R18, RZ, -23, P4 ;  /* 0xc1b80000ff127808 */ /* 0x000fe20002000000 */
[----:B------:R-:W-:Y:S01]  /*2420*/  @P5 FMUL R72, R72, 0.25 ;  /* 0x3e80000048485820 */ /* 0x000fe20000400000 */
[----:B------:R-:W-:Y:S01]  /*2430*/  FSEL R8, R8, R74, !P1 ;  /* 0x0000004a08087208 */ /* 0x000fe20004800000 */
[----:B------:R-:W-:Y:S01]  /*2440*/  @P5 FMUL R31, R31, 0.25 ;  /* 0x3e8000001f1f5820 */ /* 0x000fe20000400000 */
[C---:B------:R-:W-:Y:S01]  /*2450*/  FSETP.GEU.AND P4, PT, |R73|.reuse, 1.175494350822287508e-38, PT ;  /* 0x008000004900780b */ /* 0x040fe20003f8e200 */
[----:B------:R-:W-:Y:S01]  /*2460*/  @P0 FMUL R73, R73, 0.25 ;  /* 0x3e80000049490820 */ /* 0x000fe20000400000 */
[----:B------:R-:W-:Y:S01]  /*2470*/  IADD3 R17, R5, -0x3f3504f3, RZ ;  /* 0xc0cafb0d05117810 */ /* 0x000fe20007ffe0ff */
[----:B------:R-:W-:Y:S01]  /*2480*/  VIADD R11, R8, 0xc0cafb0d ;  /* 0xc0cafb0d080b7836 */ /* 0x000fe20000000000 */
[----:B------:R-:W-:Y:S01]  /*2490*/  MOV R32, R20 ;  /* 0x0000001400207202 */ /* 0x000fe20000000f00 */
[----:B------:R-:W-:Y:S01]  /*24a0*/  @!P6 FMUL R72, R72, 16777216 ;  /* 0x4b8000004848e820 */ /* 0x000fe20000400000 */
[----:B------:R-:W-:Y:S01]  /*24b0*/  LOP3.LUT R16, R14, 0xff800000, RZ, 0xc0, !PT ;  /* 0xff8000000e107812 */ /* 0x000fe200078ec0ff */
[----:B------:R-:W-:Y:S01]  /*24c0*/  @P5 FMUL R30, R30, 0.25 ;  /* 0x3e8000001e1e5820 */ /* 0x000fe20000400000 */
[----:B------:R-:W-:Y:S01]  /*24d0*/  LOP3.LUT R15, R11, 0xff800000, RZ, 0xc0, !PT ;  /* 0xff8000000b0f7812 */ /* 0x000fe200078ec0ff */
[----:B------:R-:W-:Y:S01]  /*24e0*/  @P5 FMUL R23, R23, 0.25 ;  /* 0x3e80000017175820 */ /* 0x000fe20000400000 */
[----:B------:R-:W-:Y:S01]  /*24f0*/  MOV R35, R24 ;  /* 0x0000001800237202 */ /* 0x000fe20000000f00 */
[----:B------:R-:W-:Y:S01]  /*2500*/  IMAD.MOV.U32 R24, RZ, RZ, R21 ;  /* 0x000000ffff187224 */ /* 0x000fe200078e0015 */
[----:B------:R-:W-:Y:S01]  /*2510*/  LOP3.LUT R20, R17, 0xff800000, RZ, 0xc0, !PT ;  /* 0xff80000011147812 */ /* 0x000fe200078ec0ff */
[----:B------:R-:W-:Y:S01]  /*2520*/  @!P4 FMUL R73, R73, 16777216 ;  /* 0x4b8000004949c820 */ /* 0x000fe20000400000 */
[----:B------:R-:W-:Y:S01]  /*2530*/  MOV R21, R22 ;  /* 0x0000001600157202 */ /* 0x000fe20000000f00 */
[----:B------:R-:W1:Y:S01]  /*2540*/  MUFU.RCP R14, R72 ;  /* 0x00000048000e7308 */ /* 0x000e620000001000 */
[----:B------:R-:W-:Y:S01]  /*2550*/  FSEL R10, RZ, -23, P1 ;  /* 0xc1b80000ff0a7808 */ /* 0x000fe20000800000 */
[----:B------:R-:W-:Y:S01]  /*2560*/  @!P6 FMUL R31, R31, 16777216 ;  /* 0x4b8000001f1fe820 */ /* 0x000fe20000400000 */
[----:B------:R-:W-:Y:S01]  /*2570*/  I2FP.F32.S32 R11, R15 ;  /* 0x0000000f000b7245 */ /* 0x000fe20000201400 */
[----:B------:R-:W-:Y:S01]  /*2580*/  @P5 FMUL R21, R21, 0.25 ;  /* 0x3e80000015155820 */ /* 0x000fe20000400000 */
[----:B------:R-:W-:Y:S01]  /*2590*/  FSEL R12, RZ, -23, P3 ;  /* 0xc1b80000ff0c7808 */ /* 0x000fe20001800000 */
[----:B------:R-:W-:Y:S01]  /*25a0*/  @!P6 FMUL R30, R30, 16777216 ;  /* 0x4b8000001e1ee820 */ /* 0x000fe20000400000 */
[----:B------:R-:W-:Y:S01]  /*25b0*/  I2FP.F32.S32 R17, R16 ;  /* 0x0000001000117245 */ /* 0x000fe20000201400 */
[----:B------:R-:W-:Y:S01]  /*25c0*/  FFMA.FTZ R10, R11, 1.1920928955078125e-07, R10 ;  /* 0x340000000b0a7823 */ /* 0x000fe2000001000a */
[----:B------:R-:W-:Y:S01]  /*25d0*/  I2FP.F32.S32 R19, R20 ;  /* 0x0000001400137245 */ /* 0x000fe20000201400 */
[----:B------:R-:W-:Y:S01]  /*25e0*/  @!P6 FMUL R23, R23, 16777216 ;  /* 0x4b8000001717e820 */ /* 0x000fe20000400000 */
[----:B------:R-:W-:Y:S01]  /*25f0*/  FSETP.GT.AND P3, PT, |R75|, 8.50705917302346158658e+37, PT ;  /* 0x7e8000004b00780b */ /* 0x000fe20003f64200 */
[----:B------:R-:W-:Y:S01]  /*2600*/  FFMA.FTZ R11, R17, 1.1920928955078125e-07, R12 ;  /* 0x34000000110b7823 */ /* 0x000fe2000001000c */
[----:B------:R-:W-:Y:S01]  /*2610*/  FSETP.GEU.AND P1, PT, |R75|, 1.175494350822287508e-38, PT ;  /* 0x008000004b00780b */ /* 0x000fe20003f2e200 */
[----:B------:R-:W-:Y:S01]  /*2620*/  FFMA.FTZ R12, R19, 1.1920928955078125e-07, R18 ;  /* 0x34000000130c7823 */ /* 0x000fe20000010012 */
[C---:B------:R-:W-:Y:S01]  /*2630*/  FSETP.GT.AND P5, PT, |R74|.reuse, 8.50705917302346158658e+37, PT ;  /* 0x7e8000004a00780b */ /* 0x040fe20003fa4200 */
[----:B------:R-:W2:Y:S01]  /*2640*/  MUFU.RCP R19, R73 ;  /* 0x0000004900137308 */ /* 0x000ea20000001000 */
[----:B------:R-:W-:Y:S01]  /*2650*/  @!P6 FMUL R21, R21, 16777216 ;  /* 0x4b8000001515e820 */ /* 0x000fe20000400000 */
[----:B------:R-:W-:Y:S01]  /*2660*/  FSETP.GEU.AND P6, PT, |R74|, 1.175494350822287508e-38, PT ;  /* 0x008000004a00780b */ /* 0x000fe20003fce200 */
[----:B------:R-:W-:Y:S01]  /*2670*/  @P0 FMUL R24, R24, 0.25 ;  /* 0x3e80000018180820 */ /* 0x000fe20000400000 */
[----:B------:R-:W-:Y:S01]  /*2680*/  @P0 FMUL R29, R29, 0.25 ;  /* 0x3e8000001d1d0820 */ /* 0x000fe20000400000 */
[----:B------:R-:W-:Y:S01]  /*2690*/  @P0 FMUL R28, R28, 0.25 ;  /* 0x3e8000001c1c0820 */ /* 0x000fe20000400000 */
[----:B------:R-:W-:Y:S01]  /*26a0*/  @P0 FMUL R32, R32, 0.25 ;  /* 0x3e80000020200820 */ /* 0x000fe20000400000 */
[----:B------:R-:W-:Y:S01]  /*26b0*/  @!P4 FMUL R24, R24, 16777216 ;  /* 0x4b8000001818c820 */ /* 0x000fe20000400000 */
[----:B------:R-:W-:Y:S01]  /*26c0*/  @P3 FMUL R75, R75, 0.25 ;  /* 0x3e8000004b4b3820 */ /* 0x000fe20000400000 */
[----:B------:R-:W-:Y:S01]  /*26d0*/  @!P4 FMUL R29, R29, 16777216 ;  /* 0x4b8000001d1dc820 */ /* 0x000fe20000400000 */
[----:B------:R-:W-:Y:S01]  /*26e0*/  @!P4 FMUL R28, R28, 16777216 ;  /* 0x4b8000001c1cc820 */ /* 0x000fe20000400000 */
[----:B------:R-:W-:Y:S01]  /*26f0*/  @!P4 FMUL R32, R32, 16777216 ;  /* 0x4b8000002020c820 */ /* 0x000fe20000400000 */
[----:B------:R-:W-:Y:S01]  /*2700*/  @!P1 FMUL R75, R75, 16777216 ;  /* 0x4b8000004b4b9820 */ /* 0x000fe20000400000 */
[----:B------:R-:W-:Y:S01]  /*2710*/  @P5 FMUL R74, R74, 0.25 ;  /* 0x3e8000004a4a5820 */ /* 0x000fe20000400000 */
[----:B------:R-:W-:Y:S01]  /*2720*/  MOV R37, R33 ;  /* 0x0000002100257202 */ /* 0x000fe20000000f00 */
[----:B------:R-:W-:Y:S01]  /*2730*/  IMAD.MOV.U32 R33, RZ, RZ, R25 ;  /* 0x000000ffff217224 */ /* 0x000fe200078e0019 */
[----:B------:R-:W3:Y:S01]  /*2740*/  MUFU.RCP R26, R75 ;  /* 0x0000004b001a7308 */ /* 0x000ee20000001000 */
[----:B------:R-:W-:Y:S01]  /*2750*/  @!P6 FMUL R74, R74, 16777216 ;  /* 0x4b8000004a4ae820 */ /* 0x000fe20000400000 */
[C---:B-1----:R-:W-:Y:S01]  /*2760*/  FMUL R22, R14.reuse, R23 ;  /* 0x000000170e167220 */ /* 0x042fe20000400000 */
[C---:B------:R-:W-:Y:S01]  /*2770*/  FMUL R17, R14.reuse, R31 ;  /* 0x0000001f0e117220 */ /* 0x040fe20000400000 */
[C---:B------:R-:W-:Y:S01]  /*2780*/  FMUL R18, R14.reuse, R30 ;  /* 0x0000001e0e127220 */ /* 0x040fe20000400000 */
[----:B------:R-:W-:Y:S01]  /*2790*/  FMUL R23, R14, R21 ;  /* 0x000000150e177220 */ /* 0x000fe20000400000 */
[C---:B--2---:R-:W-:Y:S01]  /*27a0*/  FMUL R25, R19.reuse, R24 ;  /* 0x0000001813197220 */ /* 0x044fe20000400000 */
[C---:B------:R-:W-:Y:S01]  /*27b0*/  FMUL R14, R19.reuse, R29 ;  /* 0x0000001d130e7220 */ /* 0x040fe20000400000 */
[C---:B------:R-:W-:Y:S01]  /*27c0*/  FMUL R21, R19.reuse, R28 ;  /* 0x0000001c13157220 */ /* 0x040fe20000400000 */
[----:B------:R-:W-:Y:S01]  /*27d0*/  FMUL R24, R19, R32 ;  /* 0x0000002013187220 */ /* 0x000fe20000400000 */
[----:B------:R-:W-:Y:S01]  /*27e0*/  @P3 FMUL R33, R33, 0.25 ;  /* 0x3e80000021213820 */ /* 0x000fe20000400000 */
[----:B------:R-:W1:Y:S01]  /*27f0*/  MUFU.RCP R19, R74 ;  /* 0x0000004a00137308 */ /* 0x000e620000001000 */
[----:B------:R-:W-:Y:S01]  /*2800*/  @P3 FMUL R35, R35, 0.25 ;  /* 0x3e80000023233820 */ /* 0x000fe20000400000 */
[----:B------:R-:W-:Y:S01]  /*2810*/  @P3 FMUL R37, R37, 0.25 ;  /* 0x3e80000025253820 */ /* 0x000fe20000400000 */
[----:B------:R-:W-:Y:S01]  /*2820*/  @P3 FMUL R39, R39, 0.25 ;  /* 0x3e80000027273820 */ /* 0x000fe20000400000 */
[----:B------:R-:W-:Y:S01]  /*2830*/  @!P1 FMUL R33, R33, 16777216 ;  /* 0x4b80000021219820 */ /* 0x000fe20000400000 */
[----:B------:R-:W-:Y:S01]  /*2840*/  @!P1 FMUL R35, R35, 16777216 ;  /* 0x4b80000023239820 */ /* 0x000fe20000400000 */
[----:B------:R-:W-:Y:S01]  /*2850*/  @!P1 FMUL R37, R37, 16777216 ;  /* 0x4b80000025259820 */ /* 0x000fe20000400000 */
[----:B------:R-:W-:Y:S01]  /*2860*/  @!P1 FMUL R39, R39, 16777216 ;  /* 0x4b80000027279820 */ /* 0x000fe20000400000 */
[----:B------:R-:W-:Y:S01]  /*2870*/  @P5 FMUL R27, R27, 0.25 ;  /* 0x3e8000001b1b5820 */ /* 0x000fe20000400000 */
[----:B------:R-:W-:Y:S01]  /*2880*/  @P5 FMUL R34, R34, 0.25 ;  /* 0x3e80000022225820 */ /* 0x000fe20000400000 */
[----:B------:R-:W-:Y:S01]  /*2890*/  @P5 FMUL R38, R38, 0.25 ;  /* 0x3e80000026265820 */ /* 0x000fe20000400000 */
[----:B------:R-:W-:Y:S01]  /*28a0*/  @P5 FMUL R36, R36, 0.25 ;  /* 0x3e80000024245820 */ /* 0x000fe20000400000 */
[----:B------:R-:W-:Y:S01]  /*28b0*/  UMOV UR4, 0x400 ;  /* 0x0000040000047882 */ /* 0x000fe20000000000 */
[C---:B---3--:R-:W-:Y:S01]  /*28c0*/  FMUL R28, R26.reuse, R33 ;  /* 0x000000211a1c7220 */ /* 0x048fe20000400000 */
[C---:B------:R-:W-:Y:S01]  /*28d0*/  FMUL R29, R26.reuse, R35 ;  /* 0x000000231a1d7220 */ /* 0x040fe20000400000 */
[C---:B------:R-:W-:Y:S01]  /*28e0*/  FMUL R31, R26.reuse, R37 ;  /* 0x000000251a1f7220 */ /* 0x040fe20000400000 */
[----:B------:R-:W-:Y:S01]  /*28f0*/  FMUL R32, R26, R39 ;  /* 0x000000271a207220 */ /* 0x000fe20000400000 */
[----:B------:R-:W-:Y:S01]  /*2900*/  @!P6 FMUL R27, R27, 16777216 ;  /* 0x4b8000001b1be820 */ /* 0x000fe20000400000 */
[----:B------:R-:W-:Y:S01]  /*2910*/  @!P6 FMUL R34, R34, 16777216 ;  /* 0x4b8000002222e820 */ /* 0x000fe20000400000 */
[----:B------:R-:W-:Y:S01]  /*2920*/  @!P6 FMUL R38, R38, 16777216 ;  /* 0x4b8000002626e820 */ /* 0x000fe20000400000 */
[----:B0-----:R-:W-:Y:S01]  /*2930*/  ULEA UR6, UR5, UR4, 0x18 ;  /* 0x0000000405067291 */ /* 0x001fe2000f8ec03f */
[----:B------:R-:W-:Y:S01]  /*2940*/  @!P6 FMUL R36, R36, 16777216 ;  /* 0x4b8000002424e820 */ /* 0x000fe20000400000 */
[C---:B-1----:R-:W-:Y:S01]  /*2950*/  FMUL R26, R19.reuse, R27 ;  /* 0x0000001b131a7220 */ /* 0x042fe20000400000 */
[C---:B------:R-:W-:Y:S01]  /*2960*/  FMUL R27, R19.reuse, R34 ;  /* 0x00000022131b7220 */ /* 0x040fe20000400000 */
[----:B------:R-:W-:Y:S01]  /*2970*/  FMUL R30, R19, R38 ;  /* 0x00000026131e7220 */ /* 0x000fe20000400000 */
[----:B------:R-:W-:Y:S01]  /*2980*/  F2FP.F16.F32.PACK_AB R29, R29, R32 ;  /* 0x000000201d1d723e */ /* 0x000fe200000000ff */
[----:B------:R-:W-:Y:S01]  /*2990*/  FMUL R19, R19, R36 ;  /* 0x0000002413137220 */ /* 0x000fe20000400000 */
[----:B------:R-:W-:Y:S01]  /*29a0*/  F2FP.F16.F32.PACK_AB R28, R28, R31 ;  /* 0x0000001f1c1c723e */ /* 0x000fe200000000ff */
[----:B------:R-:W-:Y:S01]  /*29b0*/  FADD R13, R13, -1 ;  /* 0xbf8000000d0d7421 */ /* 0x000fe20000000000 */
[----:B------:R-:W-:Y:S01]  /*29c0*/  LOP3.LUT R3, R3, 0x1c, R0, 0xf8, !PT ;  /* 0x0000001c03037812 */ /* 0x000fe200078ef800 */
[----:B------:R-:W-:Y:S01]  /*29d0*/  IMAD.IADD R20, R5, 0x1, -R20 ;  /* 0x0000000105147824 */ /* 0x000fe200078e0a14 */
[----:B------:R-:W-:Y:S01]  /*29e0*/  F2FP.F16.F32.PACK_AB R21, R21, R24 ;  /* 0x000000181515723e */ /* 0x000fe200000000ff */
[----:B------:R-:W0:Y:S01]  /*29f0*/  LDC R40, c[0x0][0x278] ;  /* 0x00009e00ff287b82 */ /* 0x000e220000000800 */
[----:B------:R-:W-:Y:S01]  /*2a00*/  F2FP.F16.F32.PACK_AB R18, R18, R23 ;  /* 0x000000171212723e */ /* 0x000fe200000000ff */
[----:B------:R-:W-:Y:S01]  /*2a10*/  STS [R3+UR6], R29 ;  /* 0x0000001d03007988 */ /* 0x000fe20008000806 */
[----:B------:R-:W-:Y:S01]  /*2a20*/  F2FP.F16.F32.PACK_AB R17, R17, R22 ;  /* 0x000000161111723e */ /* 0x000fe200000000ff */
[----:B------:R-:W-:Y:S01]  /*2a30*/  FADD R20, R20, -1 ;  /* 0xbf80000014147421 */ /* 0x000fe20000000000 */
[C---:B------:R-:W-:Y:S01]  /*2a40*/  LOP3.LUT R22, R3.reuse, 0x20, RZ, 0x3c, !PT ;  /* 0x0000002003167812 */ /* 0x040fe200078e3cff */
[----:B------:R1:W-:Y:S01]  /*2a50*/  STS [R3+UR6+0x80], R28 ;  /* 0x0000801c03007988 */ /* 0x0003e20008000806 */
[C---:B------:R-:W-:Y:S01]  /*2a60*/  LOP3.LUT R24, R3.reuse, 0x40, RZ, 0x3c, !PT ;  /* 0x0000004003187812 */ /* 0x040fe200078e3cff */
[----:B------:R-:W2:Y:S01]  /*2a70*/  LDC.64 R42, c[0x0][0x228] ;  /* 0x00008a00ff2a7b82 */ /* 0x000ea20000000a00 */
[----:B------:R-:W-:Y:S01]  /*2a80*/  LOP3.LUT R23, R3, 0x60, RZ, 0x3c, !PT ;  /* 0x0000006003177812 */ /* 0x000fe200078e3cff */
[----:B------:R-:W-:Y:S01]  /*2a90*/  ULDC.64 UR4, c[0x0][0x270] ;  /* 0x00009c0000047ab9 */ /* 0x000fe20000000a00 */
[----:B------:R-:W-:Y:S01]  /*2aa0*/  F2FP.F16.F32.PACK_AB R27, R27, R30 ;  /* 0x0000001e1b1b723e */ /* 0x000fe200000000ff */
[----:B------:R-:W-:Y:S01]  /*2ab0*/  UIMAD UR4, UR7, UR4, URZ ;  /* 0x00000004070472a4 */ /* 0x000fe2000f8e023f */
[----:B------:R-:W-:Y:S01]  /*2ac0*/  F2FP.F16.F32.PACK_AB R19, R26, R19 ;  /* 0x000000131a13723e */ /* 0x000fe200000000ff */
[----:B------:R-:W-:Y:S01]  /*2ad0*/  IMAD.MOV.U32 R26, RZ, RZ, 0x3dc6b27f ;  /* 0x3dc6b27fff1a7424 */ /* 0x000fe200078e00ff */
[----:B------:R-:W-:Y:S01]  /*2ae0*/  F2FP.F16.F32.PACK_AB R25, R14, R25 ;  /* 0x000000190e19723e */ /* 0x000fe200000000ff */
[----:B-1----:R-:W-:Y:S01]  /*2af0*/  IMAD.IADD R3, R7, 0x1, -R16 ;  /* 0x0000000107037824 */ /* 0x002fe200078e0a10 */
[C---:B------:R-:W-:Y:S01]  /*2b00*/  IADD3 R15, R8.reuse, -R15, RZ ;  /* 0x8000000f080f7210 */ /* 0x040fe20007ffe0ff */
[----:B------:R1:W-:Y:S01]  /*2b10*/  STS [R22+UR6+0x800], R27 ;  /* 0x0008001b16007988 */ /* 0x0003e20008000806 */
[----:B------:R-:W-:Y:S01]  /*2b20*/  FFMA.FTZ R14, R13, R26, -0.16845393180847167969 ;  /* 0xbe2c7f300d0e7423 */ /* 0x000fe2000001001a */
[----:B------:R-:W-:Y:S01]  /*2b30*/  FADD R3, R3, -1 ;  /* 0xbf80000003037421 */ /* 0x000fe20000000000 */
[----:B------:R-:W-:Y:S01]  /*2b40*/  SHF.R.U32.HI R29, RZ, 0x5, R0 ;  /* 0x00000005ff1d7819 */ /* 0x000fe20000011600 */
[----:B------:R0:W-:Y:S01]  /*2b50*/  STS [R22+UR6+0x880], R19 ;  /* 0x0008801316007988 */ /* 0x0001e20008000806 */
[----:B------:R-:W-:Y:S01]  /*2b60*/  FADD R15, R15, -1 ;  /* 0xbf8000000f0f7421 */ /* 0x000fe20000000000 */
[----:B------:R-:W-:Y:S01]  /*2b70*/  FFMA.FTZ R14, R13, R14, 0.1716887056827545166 ;  /* 0x3e2fcf2a0d0e7423 */ /* 0x000fe2000001000e */
[----:B------:R-:W-:Y:S01]  /*2b80*/  ISETP.GE.U32.AND P6, PT, R8, 0x7f800000, PT ;  /* 0x7f8000000800780c */ /* 0x000fe20003fc6070 */
[----:B------:R-:W-:Y:S01]  /*2b90*/  STS [R24+UR6+0x1000], R21 ;  /* 0x0010001518007988 */ /* 0x000fe20008000806 */
[----:B------:R-:W-:Y:S01]  /*2ba0*/  FFMA.FTZ R16, R15, R26, -0.16845393180847167969 ;  /* 0xbe2c7f300f107423 */ /* 0x000fe2000001001a */
[----:B------:R-:W-:Y:S01]  /*2bb0*/  FFMA.FTZ R14, R13, R14, -0.17900948226451873779 ;  /* 0xbe374e430d0e7423 */ /* 0x000fe2000001000e */
[----:B-1----:R-:W-:Y:S01]  /*2bc0*/  SGXT.U32 R27, R29, 0x3 ;  /* 0x000000031d1b781a */ /* 0x002fe20000000000 */
[----:B------:R-:W-:Y:S01]  /*2bd0*/  STS [R24+UR6+0x1080], R25 ;  /* 0x0010801918007988 */ /* 0x000fe20008000806 */
[----:B------:R-:W-:Y:S01]  /*2be0*/  FFMA.FTZ R16, R15, R16, 0.1716887056827545166 ;  /* 0x3e2fcf2a0f107423 */ /* 0x000fe20000010010 */
[----:B------:R-:W-:Y:S01]  /*2bf0*/  FFMA.FTZ R14, R13, R14, 0.20512372255325317383 ;  /* 0x3e520bf40d0e7423 */ /* 0x000fe2000001000e */
[----:B------:R-:W-:Y:S01]  /*2c00*/  ISETP.GE.U32.AND P0, PT, R6, 0x7f800000, PT ;  /* 0x7f8000000600780c */ /* 0x000fe20003f06070 */
[----:B------:R1:W-:Y:S01]  /*2c10*/  STS [R23+UR6+0x1800], R18 ;  /* 0x0018001217007988 */ /* 0x0003e20008000806 */
[----:B------:R-:W-:Y:S01]  /*2c20*/  FFMA.FTZ R16, R15, R16, -0.17900948226451873779 ;  /* 0xbe374e430f107423 */ /* 0x000fe20000010010 */
[----:B------:R-:W-:Y:S01]  /*2c30*/  FFMA.FTZ R14, R13, R14, -0.24046532809734344482 ;  /* 0xbe763c8b0d0e7423 */ /* 0x000fe2000001000e */
[----:B0-----:R-:W-:Y:S01]  /*2c40*/  IMAD R19, R27, R40, RZ ;  /* 0x000000281b137224 */ /* 0x001fe200078e02ff */
[----:B------:R0:W-:Y:S01]  /*2c50*/  STS [R23+UR6+0x1880], R17 ;  /* 0x0018801117007988 */ /* 0x0001e20008000806 */
[----:B------:R-:W-:Y:S01]  /*2c60*/  FFMA.FTZ R16, R15, R16, 0.20512372255325317383 ;  /* 0x3e520bf40f107423 */ /* 0x000fe20000010010 */
[----:B------:R-:W-:Y:S01]  /*2c70*/  FFMA.FTZ R14, R13, R14, 0.28857114911079406738 ;  /* 0x3e93bf990d0e7423 */ /* 0x000fe2000001000e */
[----:B------:R-:W-:Y:S01]  /*2c80*/  ISETP.GE.U32.AND P4, PT, R7, 0x7f800000, PT ;  /* 0x7f8000000700780c */ /* 0x000fe20003f86070 */
[----:B------:R-:W-:Y:S01]  /*2c90*/  BAR.SYNC.DEFER_BLOCKING 0x0 ;  /* 0x0000000000007b1d */ /* 0x000fe20000010000 */
[----:B------:R-:W-:Y:S01]  /*2ca0*/  FFMA.FTZ R16, R15, R16, -0.24046532809734344482 ;  /* 0xbe763c8b0f107423 */ /* 0x000fe20000010010 */
[----:B-1----:R-:W-:Y:S01]  /*2cb0*/  FFMA.FTZ R18, R3, R26, -0.16845393180847167969 ;  /* 0xbe2c7f3003127423 */ /* 0x002fe2000001001a */
[----:B------:R-:W-:Y:S01]  /*2cc0*/  FFMA.FTZ R14, R13, R14, -0.36067417263984680176 ;  /* 0xbeb8aa490d0e7423 */ /* 0x000fe2000001000e */
[----:B------:R-:W-:Y:S01]  /*2cd0*/  ISETP.GE.U32.AND P5, PT, R5, 0x7f800000, PT ;  /* 0x7f8000000500780c */ /* 0x000fe20003fa6070 */
[----:B------:R-:W-:Y:S01]  /*2ce0*/  FFMA.FTZ R16, R15, R16, 0.28857114911079406738 ;  /* 0x3e93bf990f107423 */ /* 0x000fe20000010010 */
[----:B------:R-:W-:Y:S01]  /*2cf0*/  FFMA.FTZ R18, R3, R18, 0.1716887056827545166 ;  /* 0x3e2fcf2a03127423 */ /* 0x000fe20000010012 */
[C---:B0-----:R-:W-:Y:S01]  /*2d00*/  FFMA.FTZ R17, R20.reuse, R26, -0.16845393180847167969 ;  /* 0xbe2c7f3014117423 */ /* 0x041fe2000001001a */
[----:B------:R-:W-:Y:S01]  /*2d10*/  FFMA.FTZ R14, R13, R14, 0.48089820146560668945 ;  /* 0x3ef6384a0d0e7423 */ /* 0x000fe2000001000e */
[----:B------:R-:W-:Y:S01]  /*2d20*/  FFMA.FTZ R16, R15, R16, -0.36067417263984680176 ;  /* 0xbeb8aa490f107423 */ /* 0x000fe20000010010 */
[----:B------:R-:W-:Y:S01]  /*2d30*/  FFMA.FTZ R18, R3, R18, -0.17900948226451873779 ;  /* 0xbe374e4303127423 */ /* 0x000fe20000010012 */
[C---:B------:R-:W-:Y:S01]  /*2d40*/  FFMA.FTZ R17, R20.reuse, R17, 0.1716887056827545166 ;  /* 0x3e2fcf2a14117423 */ /* 0x040fe20000010011 */
[----:B------:R-:W-:Y:S01]  /*2d50*/  FFMA.FTZ R14, R13, R14, -0.72134751081466674805 ;  /* 0xbf38aa3b0d0e7423 */ /* 0x000fe2000001000e */
[----:B------:R-:W-:Y:S01]  /*2d60*/  FFMA.FTZ R16, R15, R16, 0.48089820146560668945 ;  /* 0x3ef6384a0f107423 */ /* 0x000fe20000010010 */
[----:B------:R-:W-:Y:S01]  /*2d70*/  FFMA.FTZ R18, R3, R18, 0.20512372255325317383 ;  /* 0x3e520bf403127423 */ /* 0x000fe20000010012 */
[C---:B------:R-:W-:Y:S01]  /*2d80*/  FFMA.FTZ R17, R20.reuse, R17, -0.17900948226451873779 ;  /* 0xbe374e4314117423 */ /* 0x040fe20000010011 */
[----:B------:R-:W-:Y:S01]  /*2d90*/  FMUL R14, R13, R14 ;  /* 0x0000000e0d0e7220 */ /* 0x000fe20000400000 */
[----:B------:R-:W-:Y:S01]  /*2da0*/  FFMA.FTZ R16, R15, R16, -0.72134751081466674805 ;  /* 0xbf38aa3b0f107423 */ /* 0x000fe20000010010 */
[----:B------:R-:W-:Y:S01]  /*2db0*/  FFMA.FTZ R18, R3, R18, -0.24046532809734344482 ;  /* 0xbe763c8b03127423 */ /* 0x000fe20000010012 */
[C---:B------:R-:W-:Y:S01]  /*2dc0*/  FFMA.FTZ R17, R20.reuse, R17, 0.20512372255325317383 ;  /* 0x3e520bf414117423 */ /* 0x040fe20000010011 */
[----:B------:R-:W-:Y:S01]  /*2dd0*/  FMUL R14, R13, R14 ;  /* 0x0000000e0d0e7220 */ /* 0x000fe20000400000 */
[----:B------:R-:W-:Y:S01]  /*2de0*/  FMUL R16, R15, R16 ;  /* 0x000000100f107220 */ /* 0x000fe20000400000 */
[----:B------:R-:W-:Y:S01]  /*2df0*/  FFMA.FTZ R18, R3, R18, 0.28857114911079406738 ;  /* 0x3e93bf9903127423 */ /* 0x000fe20000010012 */
[C---:B------:R-:W-:Y:S01]  /*2e00*/  FFMA.FTZ R17, R20.reuse, R17, -0.24046532809734344482 ;  /* 0xbe763c8b14117423 */ /* 0x040fe20000010011 */
[----:B------:R-:W-:Y:S01]  /*2e10*/  FFMA.FTZ R14, R13, 1.4426950216293334961, R14 ;  /* 0x3fb8aa3b0d0e7823 */ /* 0x000fe2000001000e */
[----:B------:R-:W-:Y:S01]  /*2e20*/  FMUL R16, R15, R16 ;  /* 0x000000100f107220 */ /* 0x000fe20000400000 */
[----:B------:R-:W-:Y:S01]  /*2e30*/  FFMA.FTZ R18, R3, R18, -0.36067417263984680176 ;  /* 0xbeb8aa4903127423 */ /* 0x000fe20000010012 */
[----:B------:R-:W-:Y:S01]  /*2e40*/  FFMA.FTZ R17, R20, R17, 0.28857114911079406738 ;  /* 0x3e93bf9914117423 */ /* 0x000fe20000010011 */
[----:B------:R-:W-:Y:S01]  /*2e50*/  LEA R13, R40, R19, 0x3 ;  /* 0x00000013280d7211 */ /* 0x000fe200078e18ff */
[----:B------:R-:W-:Y:S01]  /*2e60*/  FFMA.FTZ R15, R15, 1.4426950216293334961, R16 ;  /* 0x3fb8aa3b0f0f7823 */ /* 0x000fe20000010010 */
[----:B------:R-:W-:Y:S01]  /*2e70*/  FFMA.FTZ R18, R3, R18, 0.48089820146560668945 ;  /* 0x3ef6384a03127423 */ /* 0x000fe20000010012 */
[----:B------:R-:W-:Y:S01]  /*2e80*/  FFMA.FTZ R17, R20, R17, -0.36067417263984680176 ;  /* 0xbeb8aa4914117423 */ /* 0x000fe20000010011 */
[----:B------:R-:W-:Y:S01]  /*2e90*/  FSETP.NEU.AND P1, PT, R8, RZ, PT ;  /* 0x000000ff0800720b */ /* 0x000fe20003f2d000 */
[----:B------:R-:W-:-:S02]  /*2ea0*/  IMAD R21, R40, 0x8, R13 ;  /* 0x0000000828157824 */ /* 0x000fc400078e020d */
[C---:B------:R-:W-:Y:S01]  /*2eb0*/  FFMA.FTZ R18, R3.reuse, R18, -0.72134751081466674805 ;  /* 0xbf38aa3b03127423 */ /* 0x040fe20000010012 */
[----:B------:R-:W-:Y:S01]  /*2ec0*/  FFMA.FTZ R17, R20, R17, 0.48089820146560668945 ;  /* 0x3ef6384a14117423 */ /* 0x000fe20000010011 */
[----:B------:R-:W-:Y:S01]  /*2ed0*/  FADD R36, R10, R15 ;  /* 0x0000000f0a247221 */ /* 0x000fe20000000000 */
[----:B------:R-:W-:Y:S02]  /*2ee0*/  IMAD R22, R40, 0x8, R21 ;  /* 0x0000000828167824 */ /* 0x000fe400078e0215 */
[C---:B------:R-:W-:Y:S01]  /*2ef0*/  FMUL R18, R3.reuse, R18 ;  /* 0x0000001203127220 */ /* 0x040fe20000400000 */
[----:B------:R-:W-:Y:S01]  /*2f00*/  FFMA.FTZ R17, R20, R17, -0.72134751081466674805 ;  /* 0xbf38aa3b14117423 */ /* 0x000fe20000010011 */
[----:B------:R-:W-:Y:S01]  /*2f10*/  FSETP.NEU.AND P3, PT, R6, RZ, PT ;  /* 0x000000ff0600720b */ /* 0x000fe20003f6d000 */
[----:B------:R-:W-:Y:S01]  /*2f20*/  USHF.L.U32 UR8, UR4, 0x1, URZ ;  /* 0x0000000104087899 */ /* 0x000fe2000800063f */
[----:B------:R-:W-:Y:S01]  /*2f30*/  FMUL R18, R3, R18 ;  /* 0x0000001203127220 */ /* 0x000fe20000400000 */
[----:B------:R-:W-:Y:S01]  /*2f40*/  FMUL R17, R20, R17 ;  /* 0x0000001114117220 */ /* 0x000fe20000400000 */
[----:B------:R-:W-:Y:S01]  /*2f50*/  LEA R23, R40, R22, 0x3 ;  /* 0x0000001628177211 */ /* 0x000fe200078e18ff */
[----:B------:R-:W-:-:S02]  /*2f60*/  @P5 IMAD.MOV.U32 R10, RZ, RZ, 0x7f800000 ;  /* 0x7f800000ff0a5424 */ /* 0x000fc400078e00ff */
[----:B------:R-:W-:Y:S01]  /*2f70*/  FFMA.FTZ R18, R3, 1.4426950216293334961, R18 ;  /* 0x3fb8aa3b03127823 */ /* 0x000fe20000010012 */
[----:B------:R-:W-:Y:S01]  /*2f80*/  FADD R3, R9, R14 ;  /* 0x0000000e09037221 */ /* 0x000fe20000000000 */
[----:B------:R-:W-:Y:S02]  /*2f90*/  @P0 IMAD.MOV.U32 R9, RZ, RZ, 0x7f800000 ;  /* 0x7f800000ff090424 */ /* 0x000fe400078e00ff */
[----:B------:R-:W-:Y:S01]  /*2fa0*/  FMUL R17, R20, R17 ;  /* 0x0000001114117220 */ /* 0x000fe20000400000 */
[----:B------:R-:W-:Y:S01]  /*2fb0*/  FADD R37, R11, R18 ;  /* 0x000000120b257221 */ /* 0x000fe20000000000 */
[----:B------:R-:W-:Y:S02]  /*2fc0*/  @P6 IMAD.MOV.U32 R11, RZ, RZ, 0x7f800000 ;  /* 0x7f800000ff0b6424 */ /* 0x000fe400078e00ff */
[----:B------:R-:W-:Y:S01]  /*2fd0*/  @P0 FFMA.FTZ R3, R6, R9, +INF ;  /* 0x7f80000006030423 */ /* 0x000fe20000010009 */
[----:B------:R-:W-:Y:S02]  /*2fe0*/  IMAD R6, R76, UR5, RZ ;  /* 0x000000054c067c24 */ /* 0x000fe4000f8e02ff */
[----:B------:R-:W-:Y:S01]  /*2ff0*/  FFMA.FTZ R17, R20, 1.4426950216293334961, R17 ;  /* 0x3fb8aa3b14117823 */ /* 0x000fe20000010011 */
[----:B------:R-:W-:Y:S01]  /*3000*/  @P6 FFMA.FTZ R36, R8, R11, +INF ;  /* 0x7f80000008246423 */ /* 0x000fe2000001000b */
[----:B------:R-:W-:Y:S01]  /*3010*/  @P4 IMAD.MOV.U32 R8, RZ, RZ, 0x7f800000 ;  /* 0x7f800000ff084424 */ /* 0x000fe200078e00ff */
[C---:B------:R-:W-:Y:S01]  /*3020*/  FSETP.NEU.AND P0, PT, R7.reuse, RZ, PT ;  /* 0x000000ff0700720b */ /* 0x040fe20003f0d000 */
[----:B------:R-:W-:Y:S01]  /*3030*/  FADD R38, R12, R17 ;  /* 0x000000110c267221 */ /* 0x000fe20000000000 */
[----:B------:R-:W-:Y:S01]  /*3040*/  UIMAD.WIDE UR4, UR4, 0x2, URZ ;  /* 0x00000002040478a5 */ /* 0x000fe2000f8e023f */
[----:B------:R-:W-:Y:S01]  /*3050*/  @P4 FFMA.FTZ R37, R7, R8, +INF ;  /* 0x7f80000007254423 */ /* 0x000fe20000010008 */
[----:B------:R-:W-:-:S02]  /*3060*/  IMAD.SHL.U32 R7, R6, 0x2, RZ ;  /* 0x0000000206077824 */ /* 0x000fc400078e00ff */
[----:B------:R-:W-:Y:S01]  /*3070*/  @P5 FFMA.FTZ R38, R5, R10, +INF ;  /* 0x7f80000005265423 */ /* 0x000fe2000001000a */
[----:B------:R-:W-:Y:S01]  /*3080*/  IMAD.HI R6, R6, 0x2, RZ ;  /* 0x0000000206067827 */ /* 0x000fe200078e02ff */
[----:B------:R-:W-:Y:S01]  /*3090*/  LDS R45, [R4+UR6+0x100] ;  /* 0x00010006042d7984 */ /* 0x000fe20008000800 */
[----:B------:R-:W-:Y:S01]  /*30a0*/  SHF.L.U32 R8, R0, 0x4, RZ ;  /* 0x0000000400087819 */ /* 0x000fe200000006ff */
[----:B------:R-:W-:Y:S01]  /*30b0*/  ULDC UR4, c[0x0][0x27c] ;  /* 0x00009f0000047ab9 */ /* 0x000fe20000000800 */
[----:B------:R-:W-:Y:S01]  /*30c0*/  IMAD R24, R40, 0x8, R23 ;  /* 0x0000000828187824 */ /* 0x000fe200078e0217 */
[----:B--2---:R-:W-:Y:S01]  /*30d0*/  IADD3 R42, P4, P5, R7, UR8, R42 ;  /* 0x00000008072a7c10 */ /* 0x004fe2000fd9e02a */
[----:B------:R-:W-:Y:S01]  /*30e0*/  LDS R47, [R4+UR6+0x200] ;  /* 0x00020006042f7984 */ /* 0x000fe20008000800 */
[----:B------:R-:W-:Y:S01]  /*30f0*/  LOP3.LUT R8, R8, 0x70, RZ, 0xc0, !PT ;  /* 0x0000007008087812 */ /* 0x000fe200078ec0ff */
[----:B------:R-:W-:Y:S01]  /*3100*/  IMAD R25, R40, 0x8, R24 ;  /* 0x0000000828197824 */ /* 0x000fe200078e0218 */
[----:B------:R-:W-:Y:S01]  /*3110*/  IADD3.X R44, R6, UR5, R43, P4, P5 ;  /* 0x00000005062c7c10 */ /* 0x000fe2000a7ea42b */
[----:B------:R-:W-:Y:S01]  /*3120*/  LDS R53, [R4+UR6+0x300] ;  /* 0x0003000604357984 */ /* 0x000fe20008000800 */
[-C--:B------:R-:W-:Y:S01]  /*3130*/  LEA R6, P4, R19, R42.reuse, 0x1 ;  /* 0x0000002a13067211 */ /* 0x080fe200078808ff */
[----:B------:R-:W-:Y:S01]  /*3140*/  UIMAD UR4, UR7, UR4, URZ ;  /* 0x00000004070472a4 */ /* 0x000fe2000f8e023f */
[----:B------:R-:W-:Y:S01]  /*3150*/  LEA R26, R40, R25, 0x3 ;  /* 0x00000019281a7211 */ /* 0x000fe200078e18ff */
[----:B------:R-:W0:Y:S01]  /*3160*/  LDS R43, [R4+UR6] ;  /* 0x00000006042b7984 */ /* 0x000e220008000800 */
[----:B------:R-:W-:Y:S01]  /*3170*/  IADD3 R41, R8, UR6, RZ ;  /* 0x0000000608297c10 */ /* 0x000fe2000fffe0ff */
[----:B------:R-:W-:Y:S01]  /*3180*/  USHF.L.U32 UR7, UR4, 0x2, URZ ;  /* 0x0000000204077899 */ /* 0x000fe2000800063f */
[-C--:B------:R-:W-:Y:S01]  /*3190*/  LEA R8, P6, R13, R42.reuse, 0x1 ;  /* 0x0000002a0d087211 */ /* 0x080fe200078c08ff */
[----:B------:R-:W1:Y:S01]  /*31a0*/  LDS R55, [R4+UR6+0x400] ;  /* 0x0004000604377984 */ /* 0x000e620008000800 */
[----:B------:R-:W-:Y:S01]  /*31b0*/  IMAD R27, R40, 0x8, R26 ;  /* 0x00000008281b7824 */ /* 0x000fe200078e021a */
[----:B------:R-:W-:Y:S01]  /*31c0*/  LEA R10, P5, R21, R42, 0x1 ;  /* 0x0000002a150a7211 */ /* 0x000fe200078a08ff */
[----:B------:R-:W-:Y:S01]  /*31d0*/  UIMAD.WIDE UR4, UR4, 0x4, URZ ;  /* 0x00000004040478a5 */ /* 0x000fe2000f8e023f */
[----:B------:R-:W2:Y:S01]  /*31e0*/  LDS R57, [R4+UR6+0x500] ;  /* 0x0005000604397984 */ /* 0x000ea20008000800 */
[----:B------:R-:W-:-:S02]  /*31f0*/  LEA.HI.X.SX32 R7, R19, R44, 0x1, P4 ;  /* 0x0000002c13077211 */ /* 0x000fc400020f0eff */
[----:B------:R-:W-:Y:S01]  /*3200*/  LEA R29, R40, R27, 0x3 ;  /* 0x0000001b281d7211 */ /* 0x000fe200078e18ff */
[----:B------:R-:W3:Y:S01]  /*3210*/  LDS R59, [R4+UR6+0x600] ;  /* 0x00060006043b7984 */ /* 0x000ee20008000800 */
[----:B------:R-:W-:Y:S02]  /*3220*/  LEA R12, P4, R22, R42, 0x1 ;  /* 0x0000002a160c7211 */ /* 0x000fe400078808ff */
[----:B------:R-:W-:Y:S01]  /*3230*/  LEA.HI.X.SX32 R9, R13, R44, 0x1, P6 ;  /* 0x0000002c0d097211 */ /* 0x000fe200030f0eff */
[----:B------:R-:W4:Y:S01]  /*3240*/  LDS R61, [R4+UR6+0x700] ;  /* 0x00070006043d7984 */ /* 0x000f220008000800 */
[C---:B------:R-:W-:Y:S01]  /*3250*/  IMAD R31, R40.reuse, 0x8, R29 ;  /* 0x00000008281f7824 */ /* 0x040fe200078e021d */
[----:B------:R-:W-:Y:S02]  /*3260*/  LEA R14, P6, R23, R42, 0x1 ;  /* 0x0000002a170e7211 */ /* 0x000fe400078c08ff */
[----:B------:R-:W-:Y:S02]  /*3270*/  LEA.HI.X.SX32 R11, R21, R44, 0x1, P5 ;  /* 0x0000002c150b7211 */ /* 0x000fe400028f0eff */
[----:B------:R-:W-:-:S02]  /*3280*/  LEA R33, R40, R31, 0x3 ;  /* 0x0000001f28217211 */ /* 0x000fc400078e18ff */
[----:B------:R-:W-:Y:S02]  /*3290*/  LEA R16, P5, R24, R42, 0x1 ;  /* 0x0000002a18107211 */ /* 0x000fe400078a08ff */
[----:B------:R-:W-:Y:S02]  /*32a0*/  LEA R34, R40, R33, 0x3 ;  /* 0x0000002128227211 */ /* 0x000fe400078e18ff */
[----:B------:R-:W-:Y:S02]  /*32b0*/  LEA.HI.X.SX32 R13, R22, R44, 0x1, P4 ;  /* 0x0000002c160d7211 */ /* 0x000fe400020f0eff */
[----:B------:R-:W-:Y:S01]  /*32c0*/  LEA R18, P4, R25, R42, 0x1 ;  /* 0x0000002a19127211 */ /* 0x000fe200078808ff */
[----:B------:R-:W-:Y:S01]  /*32d0*/  IMAD R35, R40, 0x8, R34 ;  /* 0x0000000828237824 */ /* 0x000fe200078e0222 */
[----:B------:R-:W-:Y:S02]  /*32e0*/  LEA.HI.X.SX32 R15, R23, R44, 0x1, P6 ;  /* 0x0000002c170f7211 */ /* 0x000fe400030f0eff */
[----:B------:R-:W-:Y:S01]  /*32f0*/  LEA R20, P6, R26, R42, 0x1 ;  /* 0x0000002a1a147211 */ /* 0x000fe200078c08ff */
[----:B------:R-:W-:Y:S01]  /*3300*/  IMAD R39, R40, 0x8, R35 ;  /* 0x0000000828277824 */ /* 0x000fe200078e0223 */
[----:B------:R-:W-:-:S02]  /*3310*/  LEA.HI.X.SX32 R17, R24, R44, 0x1, P5 ;  /* 0x0000002c18117211 */ /* 0x000fc400028f0eff */
[----:B------:R-:W-:Y:S01]  /*3320*/  LEA R22, P5, R27, R42, 0x1 ;  /* 0x0000002a1b167211 */ /* 0x000fe200078a08ff */
[----:B------:R-:W-:Y:S01]  /*3330*/  IMAD R40, R40, 0x8, R39 ;  /* 0x0000000828287824 */ /* 0x000fe200078e0227 */
[----:B------:R-:W-:Y:S01]  /*3340*/  LEA.HI.X.SX32 R19, R25, R44, 0x1, P4 ;  /* 0x0000002c19137211 */ /* 0x000fe200020f0eff */
[----:B0-----:R-:W-:Y:S01]  /*3350*/  STG.E.U16 desc[UR10][R6.64], R43 ;  /* 0x0000002b06007986 */ /* 0x001fe2000c10150a */
[----:B------:R-:W-:Y:S02]  /*3360*/  LEA R24, P4, R29, R42, 0x1 ;  /* 0x0000002a1d187211 */ /* 0x000fe400078808ff */
[----:B------:R-:W-:Y:S01]  /*3370*/  LEA.HI.X.SX32 R21, R26, R44, 0x1, P6 ;  /* 0x0000002c1a157211 */ /* 0x000fe200030f0eff */
[----:B------:R-:W-:Y:S01]  /*3380*/  STG.E.U16 desc[UR10][R8.64], R45 ;  /* 0x0000002d08007986 */ /* 0x000fe2000c10150a */
[----:B------:R-:W-:Y:S02]  /*3390*/  LEA R26, P6, R31, R42, 0x1 ;  /* 0x0000002a1f1a7211 */ /* 0x000fe400078c08ff */
[----:B------:R-:W-:Y:S01]  /*33a0*/  LEA.HI.X.SX32 R23, R27, R44, 0x1, P5 ;  /* 0x0000002c1b177211 */ /* 0x000fe200028f0eff */
[----:B------:R0:W-:Y:S01]  /*33b0*/  STG.E.U16 desc[UR10][R10.64], R47 ;  /* 0x0000002f0a007986 */ /* 0x0001e2000c10150a */
[----:B------:R-:W-:-:S02]  /*33c0*/  LEA R28, P5, R33, R42, 0x1 ;  /* 0x0000002a211c7211 */ /* 0x000fc400078a08ff */
[----:B------:R-:W-:Y:S01]  /*33d0*/  LEA.HI.X.SX32 R25, R29, R44, 0x1, P4 ;  /* 0x0000002c1d197211 */ /* 0x000fe200020f0eff */
[----:B------:R5:W-:Y:S01]  /*33e0*/  STG.E.U16 desc[UR10][R12.64], R53 ;  /* 0x000000350c007986 */ /* 0x000be2000c10150a */
[----:B------:R-:W-:Y:S02]  /*33f0*/  LEA R30, P4, R34, R42, 0x1 ;  /* 0x0000002a221e7211 */ /* 0x000fe400078808ff */
[----:B------:R-:W-:Y:S01]  /*3400*/  LEA.HI.X.SX32 R27, R31, R44, 0x1, P6 ;  /* 0x0000002c1f1b7211 */ /* 0x000fe200030f0eff */
[----:B-1----:R1:W-:Y:S01]  /*3410*/  STG.E.U16 desc[UR10][R14.64], R55 ;  /* 0x000000370e007986 */ /* 0x0023e2000c10150a */
[----:B------:R-:W-:Y:S02]  /*3420*/  LEA R32, P6, R35, R42, 0x1 ;  /* 0x0000002a23207211 */ /* 0x000fe400078c08ff */
[----:B------:R-:W-:Y:S01]  /*3430*/  LEA.HI.X.SX32 R29, R33, R44, 0x1, P5 ;  /* 0x0000002c211d7211 */ /* 0x000fe200028f0eff */
[----:B--2---:R2:W-:Y:S01]  /*3440*/  STG.E.U16 desc[UR10][R16.64], R57 ;  /* 0x0000003910007986 */ /* 0x0045e2000c10150a */
[----:B0-----:R-:W-:-:S02]  /*3450*/  PRMT R11, R43, 0x7632, R11 ;  /* 0x000076322b0b7816 */ /* 0x001fc4000000000b */
[----:B------:R-:W-:Y:S01]  /*3460*/  PRMT R7, R45, 0x7632, R7 ;  /* 0x000076322d077816 */ /* 0x000fe20000000007 */
[----:B---3--:R0:W-:Y:S01]  /*3470*/  STG.E.U16 desc[UR10][R18.64], R59 ;  /* 0x0000003b12007986 */ /* 0x0081e2000c10150a */
[----:B------:R-:W-:Y:S01]  /*3480*/  LEA R4, P5, R39, R42, 0x1 ;  /* 0x0000002a27047211 */ /* 0x000fe200078a08ff */
[----:B-----5:R-:W3:Y:S01]  /*3490*/  LDC.64 R12, c[0x0][0x230] ;  /* 0x00008c00ff0c7b82 */ /* 0x020ee20000000a00 */
[----:B------:R-:W-:Y:S01]  /*34a0*/  LEA.HI.X.SX32 R31, R34, R44, 0x1, P4 ;  /* 0x0000002c221f7211 */ /* 0x000fe200020f0eff */
[----:B----4-:R-:W-:Y:S01]  /*34b0*/  STG.E.U16 desc[UR10][R20.64], R61 ;  /* 0x0000003d14007986 */ /* 0x010fe2000c10150a */
[----:B------:R-:W-:Y:S02]  /*34c0*/  PRMT R6, R47, 0x7632, R6 ;  /* 0x000076322f067816 */ /* 0x000fe40000000006 */
[----:B------:R-:W-:Y:S01]  /*34d0*/  LEA R34, P4, R40, R42, 0x1 ;  /* 0x0000002a28227211 */ /* 0x000fe200078808ff */
[----:B------:R-:W-:Y:S01]  /*34e0*/  STG.E.U16 desc[UR10][R22.64], R11 ;  /* 0x0000000b16007986 */ /* 0x000fe2000c10150a */
[----:B------:R-:W-:-:S02]  /*34f0*/  PRMT R9, R53, 0x7632, R9 ;  /* 0x0000763235097816 */ /* 0x000fc40000000009 */
[-C--:B------:R-:W-:Y:S01]  /*3500*/  LEA.HI.X.SX32 R33, R35, R44.reuse, 0x1, P6 ;  /* 0x0000002c23217211 */ /* 0x080fe200030f0eff */
[----:B------:R4:W-:Y:S01]  /*3510*/  STG.E.U16 desc[UR10][R24.64], R7 ;  /* 0x0000000718007986 */ /* 0x0009e2000c10150a */
[----:B-1----:R-:W-:Y:S02]  /*3520*/  PRMT R15, R55, 0x7632, R15 ;  /* 0x00007632370f7816 */ /* 0x002fe4000000000f */
[----:B------:R-:W-:Y:S01]  /*3530*/  FSETP.NEU.AND P6, PT, R5, RZ, PT ;  /* 0x000000ff0500720b */ /* 0x000fe20003fcd000 */
[----:B------:R-:W-:Y:S01]  /*3540*/  STG.E.U16 desc[UR10][R26.64], R6 ;  /* 0x000000061a007986 */ /* 0x000fe2000c10150a */
[----:B--2---:R-:W-:Y:S02]  /*3550*/  PRMT R16, R57, 0x7632, R16 ;  /* 0x0000763239107816 */ /* 0x004fe40000000010 */
[----:B------:R-:W-:Y:S01]  /*3560*/  LEA.HI.X.SX32 R5, R39, R44, 0x1, P5 ;  /* 0x0000002c27057211 */ /* 0x000fe200028f0eff */
[----:B------:R1:W-:Y:S01]  /*3570*/  STG.E.U16 desc[UR10][R28.64], R9 ;  /* 0x000000091c007986 */ /* 0x0003e2000c10150a */
[----:B0-----:R-:W-:-:S02]  /*3580*/  PRMT R59, R59, 0x7632, R59 ;  /* 0x000076323b3b7816 */ /* 0x001fc4000000003b */
[----:B------:R-:W-:Y:S01]  /*3590*/  LEA.HI.X.SX32 R35, R40, R44, 0x1, P4 ;  /* 0x0000002c28237211 */ /* 0x000fe200020f0eff */
[----:B------:R0:W-:Y:S01]  /*35a0*/  STG.E.U16 desc[UR10][R30.64], R15 ;  /* 0x0000000f1e007986 */ /* 0x0001e2000c10150a */
[----:B------:R-:W-:Y:S02]  /*35b0*/  PRMT R17, R61, 0x7632, R17 ;  /* 0x000076323d117816 */ /* 0x000fe40000000011 */
[----:B------:R-:W-:Y:S01]  /*35c0*/  LEA.HI R41, R2, R41, RZ, 0x1f ;  /* 0x0000002902297211 */ /* 0x000fe200078ff8ff */
[----:B------:R0:W-:Y:S01]  /*35d0*/  STG.E.U16 desc[UR10][R32.64], R16 ;  /* 0x0000001020007986 */ /* 0x0001e2000c10150a */
[----:B------:R-:W-:Y:S02]  /*35e0*/  FSEL R2, R3, -INF , P3 ;  /* 0xff80000003027808 */ /* 0x000fe40001800000 */
[----:B------:R-:W-:Y:S01]  /*35f0*/  FSEL R3, R36, -INF , P1 ;  /* 0xff80000024037808 */ /* 0x000fe20000800000 */
[----:B------:R0:W-:Y:S01]  /*3600*/  STG.E.U16 desc[UR10][R4.64], R59 ;  /* 0x0000003b04007986 */ /* 0x0001e2000c10150a */
[----:B----4-:R-:W-:Y:S01]  /*3610*/  FSEL R7, R38, -INF , P6 ;  /* 0xff80000026077808 */ /* 0x010fe20003000000 */
[----:B------:R-:W-:Y:S01]  /*3620*/  FFMA R8, R2, 0.69314718246459960938, R49 ;  /* 0x3f31721802087823 */ /* 0x000fe20000000031 */
[----:B------:R-:W-:Y:S01]  /*3630*/  FSEL R2, R37, -INF , P0 ;  /* 0xff80000025027808 */ /* 0x000fe20000000000 */
[----:B------:R0:W-:Y:S01]  /*3640*/  STG.E.U16 desc[UR10][R34.64], R17 ;  /* 0x0000001122007986 */ /* 0x0001e2000c10150a */
[----:B------:R-:W-:Y:S01]  /*3650*/  LOP3.LUT R0, R0, 0x1c, RZ, 0xc0, !PT ;  /* 0x0000001c00007812 */ /* 0x000fe200078ec0ff */
[----:B-1----:R-:W-:Y:S01]  /*3660*/  FFMA R9, R3, 0.69314718246459960938, R48 ;  /* 0x3f31721803097823 */ /* 0x002fe20000000030 */
[----:B------:R-:W-:Y:S01]  /*3670*/  FFMA R11, R7, 0.69314718246459960938, R50 ;  /* 0x3f317218070b7823 */ /* 0x000fe20000000032 */
[----:B------:R-:W-:Y:S01]  /*3680*/  FFMA R10, R2, 0.69314718246459960938, R51 ;  /* 0x3f317218020a7823 */ /* 0x000fe20000000033 */
[----:B------:R-:W-:Y:S01]  /*3690*/  LEA R0, R0, UR6, 0x2 ;  /* 0x0000000600007c11 */ /* 0x000fe2000f8e10ff */
[----:B------:R-:W-:Y:S01]  /*36a0*/  BAR.SYNC.DEFER_BLOCKING 0x0 ;  /* 0x0000000000007b1d */ /* 0x000fe20000010000 */
[----:B------:R-:W-:-:S02]  /*36b0*/  IMAD.SHL.U32 R3, R76, 0x4, RZ ;  /* 0x000000044c037824 */ /* 0x000fc400078e00ff */
[----:B------:R-:W-:-:S03]  /*36c0*/  IMAD.HI R76, R76, 0x4, RZ ;  /* 0x000000044c4c7827 */ /* 0x000fc600078e02ff */
[----:B---3--:R-:W-:-:S04]  /*36d0*/  IADD3 R2, P0, P1, R3, UR7, R12 ;  /* 0x0000000703027c10 */ /* 0x008fc8000f91e00c */
[----:B------:R-:W-:Y:S01]  /*36e0*/  IADD3.X R3, R76, UR5, R13, P0, P1 ;  /* 0x000000054c037c10 */ /* 0x000fe200087e240d */
[----:B------:R0:W-:Y:S01]  /*36f0*/  STS.128 [R0], R8 ;  /* 0x0000000800007388 */ /* 0x0001e20000000c00 */
[----:B------:R-:W-:Y:S06]  /*3700*/  BAR.SYNC.DEFER_BLOCKING 0x0 ;  /* 0x0000000000007b1d */ /* 0x000fec0000010000 */
[----:B------:R-:W-:Y:S05]  /*3710*/  @P2 EXIT ;  /* 0x000000000000294d */ /* 0x000fea0003800000 */
[----:B------:R-:W1:Y:S04]  /*3720*/  LDS R41, [R41] ;  /* 0x0000000029297984 */ /* 0x000e680000000800 */
[----:B-1----:R-:W-:Y:S01]  /*3730*/  STG.E desc[UR10][R2.64], R41 ;  /* 0x0000002902007986 */ /* 0x002fe2000c10190a */
[----:B------:R-:W-:Y:S05]  /*3740*/  EXIT ;  /* 0x000000000000794d */ /* 0x000fea0003800000 */
.L_x_2:
[----:B------:R-:W-:-:S00]  /*3750*/  BRA `(.L_x_2) ;  /* 0xfffffffc00fc7947 */ /* 0x000fc0000383ffff */
[----:B------:R-:W-:-:S00]  /*3760*/  NOP ;  /* 0x0000000000007918 */ /* 0x000fc00000000000 */
        /* <DEDUP_REMOVED lines=9> */
.L_x_3:


//--------------------- .nv.global.init           --------------------------
	.section	.nv.global.init,"aw",@progbits
.nv.global.init:
	.type		_$_str,@object
	.size		_$_str,(.L_0 - _$_str)
_$_str:
        /*0000*/ 	.byte	0x5f, 0x5f, 0x43, 0x55, 0x44, 0x41, 0x5f, 0x46, 0x54, 0x5a, 0x00
.L_0:


//--------------------- .nv.shared.attn_fwd       --------------------------
	.section	.nv.shared.attn_fwd,"aw",@nobits
	.sectionflags	@""
	.align	16
	.zero		1024


//--------------------- .nv.shared.reserved.0     --------------------------
	.section	.nv.shared.reserved.0,"aw",@nobits
	.weak		__nv_reservedSMEM_offset_0_alias
	.size		__nv_reservedSMEM_offset_0_alias, 0, 0
	.other		__nv_reservedSMEM_offset_0_alias,@"STO_CUDA_RESERVED_SHARED STV_DEFAULT"
__nv_reservedSMEM_offset_0_alias:
	.zero		0


//--------------------- .nv.constant0.attn_fwd    --------------------------
	.section	.nv.constant0.attn_fwd,"a",@progbits
	.sectionflags	@""
	.align	4
.nv.constant0.attn_fwd:
	.zero		664


//--------------------- SYMBOLS --------------------------

	.type		.nv.reservedSmem.offset0,@object
	.size		.nv.reservedSmem.offset0,0x4
